def attn_fwd(
    Q,
    K,
    V,
    Out,
    Lse,
    sm_scale,
    stride_qz,
    stride_qh,
    stride_qm,
    stride_qk,
    stride_kz,
    stride_kh,
    stride_kn,
    stride_kk,
    stride_vz,
    stride_vh,
    stride_vn,
    stride_vk,
    stride_oz,
    stride_oh,
    stride_om,
    stride_ok,
    seqlen_q,
    seqlen_k,
    BLOCK_M: tl.constexpr,
    BLOCK_N: tl.constexpr,
    HEAD_DIM: tl.constexpr,
    CAUSAL: tl.constexpr,
):
    start_m = tl.program_id(0)
    off_hz = tl.program_id(1)
    q_off = off_hz * stride_qh
    k_off = off_hz * stride_kh
    v_off = off_hz * stride_vh
    offs_m = start_m * BLOCK_M + tl.arange(0, BLOCK_M)
    offs_d = tl.arange(0, HEAD_DIM)
    offs_n = tl.arange(0, BLOCK_N)
    q_ptrs = Q + q_off + offs_m[:, None] * stride_qm + offs_d[None, :] * stride_qk
    k_ptrs = K + k_off + offs_d[:, None] * stride_kk + offs_n[None, :] * stride_kn
    v_ptrs = V + v_off + offs_n[:, None] * stride_vn + offs_d[None, :] * stride_vk
    m_i = tl.full([BLOCK_M], float("-inf"), dtype=tl.float32)
    l_i = tl.zeros([BLOCK_M], dtype=tl.float32) + 1.0
    acc = tl.zeros([BLOCK_M, HEAD_DIM], dtype=tl.float32)
    q = tl.load(q_ptrs)
    acc, l_i, m_i = _attn_fwd_inner(
        acc,
        l_i,
        m_i,
        q,
        k_ptrs,
        v_ptrs,
        sm_scale,
        stride_kn,
        stride_vn,
        start_m,
        seqlen_k,
        BLOCK_M,
        BLOCK_N,
        HEAD_DIM,
        CAUSAL,
    )
    acc = acc / l_i[:, None]
    lse = m_i + tl.math.log2(l_i) / 1.4426950408889634
    o_ptrs = (
        Out
        + off_hz * stride_oh
        + offs_m[:, None] * stride_om
        + offs_d[None, :] * stride_ok
    )
    tl.store(o_ptrs, acc.to(Out.dtype.element_ty))
    tl.store(Lse + off_hz * seqlen_q + offs_m, lse)

# config = {"BLOCK_M": 64, "BLOCK_N": 128, "HEAD_DIM": 16, "arch": "sm_80", "causal": true, "dtype": "fp16", "num_stages": 2, "num_warps": 8}
# arch = sm_80


// ===== COMPILED SASS (sm_80) =====

	.target	sm_80

	.elftype	@"ET_EXEC"


//--------------------- .note.nv.tkinfo           --------------------------
	.section	.note.nv.tkinfo,"",@"SHT_NOTE"
	.sectionflags	@"SHF_NOTE_NV_TKINFO"
	.tkinfo
        /*0018*/ 	.word	0x00000002
        /*0030*/ 	.string	""
        /*0030*/ 	.string	"ptxas"
        /*0030*/ 	.string	"Cuda compilation tools, release 13.0, V13.0.88"
        /*0030*/ 	.string	"Build cuda_13.0.r13.0/compiler.36424714_0"
        /*0030*/ 	.string	"-v  -suppress-debug-info  -lineinfo  -arch sm_80 "



//--------------------- .note.nv.cuinfo           --------------------------
	.section	.note.nv.cuinfo,"",@"SHT_NOTE"
	.sectionflags	@"SHF_NOTE_NV_CUINFO"
        /*0018*/ 	.short	0x0002
        /*001a*/ 	.short	0x0050
        /*001c*/ 	.short	0x0082
	.zero		2


//--------------------- .nv.info                  --------------------------
	.section	.nv.info,"",@"SHT_CUDA_INFO"
	.align	4


	//----- nvinfo : EIATTR_REGCOUNT
	.align		4
        /*0000*/ 	.byte	0x04, 0x2f
        /*0002*/ 	.short	(.L_2 - .L_1)
	.align		4
.L_1:
        /*0004*/ 	.word	index@(attn_fwd)
        /*0008*/ 	.word	0x000000cc


	//----- nvinfo : EIATTR_FRAME_SIZE
	.align		4
.L_2:
        /*000c*/ 	.byte	0x04, 0x11
        /*000e*/ 	.short	(.L_4 - .L_3)
	.align		4
.L_3:
        /*0010*/ 	.word	index@(attn_fwd)
        /*0014*/ 	.word	0x00000000


	//----- nvinfo : EIATTR_MIN_STACK_SIZE
	.align		4
.L_4:
        /*0018*/ 	.byte	0x04, 0x12
        /*001a*/ 	.short	(.L_6 - .L_5)
	.align		4
.L_5:
        /*001c*/ 	.word	index@(attn_fwd)
        /*0020*/ 	.word	0x00000000
.L_6:


//--------------------- .nv.info.attn_fwd         --------------------------
	.section	.nv.info.attn_fwd,"",@"SHT_CUDA_INFO"
	.sectionflags	@""
	.align	4


	//----- nvinfo : EIATTR_CUDA_API_VERSION
	.align		4
        /*0000*/ 	.byte	0x04, 0x37
        /*0002*/ 	.short	(.L_8 - .L_7)
.L_7:
        /*0004*/ 	.word	0x00000082


	//----- nvinfo : EIATTR_SW2861232_WAR
	.align		4
.L_8:
        /*0008*/ 	.byte	0x01, 0x35
	.zero		2


	//----- nvinfo : EIATTR_PARAM_CBANK
	.align		4
        /*000c*/ 	.byte	0x04, 0x0a
        /*000e*/ 	.short	(.L_10 - .L_9)
	.align		4
.L_9:
        /*0010*/ 	.word	index@(.nv.constant0.attn_fwd)
        /*0014*/ 	.short	0x0160
        /*0016*/ 	.short	0x0088


	//----- nvinfo : EIATTR_CBANK_PARAM_SIZE
	.align		4
.L_10:
        /*0018*/ 	.byte	0x03, 0x19
        /*001a*/ 	.short	0x0088


	//----- nvinfo : EIATTR_KPARAM_INFO
	.align		4
        /*001c*/ 	.byte	0x04, 0x17
        /*001e*/ 	.short	(.L_12 - .L_11)
.L_11:
        /*0020*/ 	.word	0x00000000
        /*0024*/ 	.short	0x0019
        /*0026*/ 	.short	0x0080
        /*0028*/ 	.byte	0x00, 0xf4, 0x21, 0x00


	//----- nvinfo : EIATTR_KPARAM_INFO
	.align		4
.L_12:
        /*002c*/ 	.byte	0x04, 0x17
        /*002e*/ 	.short	(.L_14 - .L_13)
.L_13:
        /*0030*/ 	.word	0x00000000
        /*0034*/ 	.short	0x0018
        /*0036*/ 	.short	0x0078
        /*0038*/ 	.byte	0x00, 0xf4, 0x21, 0x00


	//----- nvinfo : EIATTR_KPARAM_INFO
	.align		4
.L_14:
        /*003c*/ 	.byte	0x04, 0x17
        /*003e*/ 	.short	(.L_16 - .L_15)
.L_15:
        /*0040*/ 	.word	0x00000000
        /*0044*/ 	.short	0x0017
        /*0046*/ 	.short	0x0070
        /*0048*/ 	.byte	0x00, 0xf0, 0x11, 0x00


	//----- nvinfo : EIATTR_KPARAM_INFO
	.align		4
.L_16:
        /*004c*/ 	.byte	0x04, 0x17
        /*004e*/ 	.short	(.L_18 - .L_17)
.L_17:
        /*0050*/ 	.word	0x00000000
        /*0054*/ 	.short	0x0016
        /*0056*/ 	.short	0x006c
        /*0058*/ 	.byte	0x00, 0xf0, 0x11, 0x00


	//----- nvinfo : EIATTR_KPARAM_INFO
	.align		4
.L_18:
        /*005c*/ 	.byte	0x04, 0x17
        /*005e*/ 	.short	(.L_20 - .L_19)
.L_19:
        /*0060*/ 	.word	0x00000000
        /*0064*/ 	.short	0x0015
        /*0066*/ 	.short	0x0068
        /*0068*/ 	.byte	0x00, 0xf0, 0x11, 0x00


	//----- nvinfo : EIATTR_KPARAM_INFO
	.align		4
.L_20:
        /*006c*/ 	.byte	0x04, 0x17
        /*006e*/ 	.short	(.L_22 - .L_21)
.L_21:
        /*0070*/ 	.word	0x00000000
        /*0074*/ 	.short	0x0014
        /*0076*/ 	.short	0x0064
        /*0078*/ 	.byte	0x00, 0xf0, 0x11, 0x00


	//----- nvinfo : EIATTR_KPARAM_INFO
	.align		4
.L_22:
        /*007c*/ 	.byte	0x04, 0x17
        /*007e*/ 	.short	(.L_24 - .L_23)
.L_23:
        /*0080*/ 	.word	0x00000000
        /*0084*/ 	.short	0x0013
        /*0086*/ 	.short	0x0060
        /*0088*/ 	.byte	0x00, 0xf0, 0x11, 0x00


	//----- nvinfo : EIATTR_KPARAM_INFO
	.align		4
.L_24:
        /*008c*/ 	.byte	0x04, 0x17
        /*008e*/ 	.short	(.L_26 - .L_25)
.L_25:
        /*0090*/ 	.word	0x00000000
        /*0094*/ 	.short	0x0012
        /*0096*/ 	.short	0x005c
        /*0098*/ 	.byte	0x00, 0xf0, 0x11, 0x00


	//----- nvinfo : EIATTR_KPARAM_INFO
	.align		4
.L_26:
        /*009c*/ 	.byte	0x04, 0x17
        /*009e*/ 	.short	(.L_28 - .L_27)
.L_27:
        /*00a0*/ 	.word	0x00000000
        /*00a4*/ 	.short	0x0011
        /*00a6*/ 	.short	0x0058
        /*00a8*/ 	.byte	0x00, 0xf0, 0x11, 0x00


	//----- nvinfo : EIATTR_KPARAM_INFO
	.align		4
.L_28:
        /*00ac*/ 	.byte	0x04, 0x17
        /*00ae*/ 	.short	(.L_30 - .L_29)
.L_29:
        /*00b0*/ 	.word	0x00000000
        /*00b4*/ 	.short	0x0010
        /*00b6*/ 	.short	0x0054
        /*00b8*/ 	.byte	0x00, 0xf0, 0x11, 0x00


	//----- nvinfo : EIATTR_KPARAM_INFO
	.align		4
.L_30:
        /*00bc*/ 	.byte	0x04, 0x17
        /*00be*/ 	.short	(.L_32 - .L_31)
.L_31:
        /*00c0*/ 	.word	0x00000000
        /*00c4*/ 	.short	0x000f
        /*00c6*/ 	.short	0x0050
        /*00c8*/ 	.byte	0x00, 0xf0, 0x11, 0x00


	//----- nvinfo : EIATTR_KPARAM_INFO
	.align		4
.L_32:
        /*00cc*/ 	.byte	0x04, 0x17
        /*00ce*/ 	.short	(.L_34 - .L_33)
.L_33:
        /*00d0*/ 	.word	0x00000000
        /*00d4*/ 	.short	0x000e
        /*00d6*/ 	.short	0x004c
        /*00d8*/ 	.byte	0x00, 0xf0, 0x11, 0x00


	//----- nvinfo : EIATTR_KPARAM_INFO
	.align		4
.L_34:
        /*00dc*/ 	.byte	0x04, 0x17
        /*00de*/ 	.short	(.L_36 - .L_35)
.L_35:
        /*00e0*/ 	.word	0x00000000
        /*00e4*/ 	.short	0x000d
        /*00e6*/ 	.short	0x0048
        /*00e8*/ 	.byte	0x00, 0xf0, 0x11, 0x00


	//----- nvinfo : EIATTR_KPARAM_INFO
	.align		4
.L_36:
        /*00ec*/ 	.byte	0x04, 0x17
        /*00ee*/ 	.short	(.L_38 - .L_37)
.L_37:
        /*00f0*/ 	.word	0x00000000
        /*00f4*/ 	.short	0x000c
        /*00f6*/ 	.short	0x0044
        /*00f8*/ 	.byte	0x00, 0xf0, 0x11, 0x00


	//----- nvinfo : EIATTR_KPARAM_INFO
	.align		4
.L_38:
        /*00fc*/ 	.byte	0x04, 0x17
        /*00fe*/ 	.short	(.L_40 - .L_39)
.L_39:
        /*0100*/ 	.word	0x00000000
        /*0104*/ 	.short	0x000b
        /*0106*/ 	.short	0x0040
        /*0108*/ 	.byte	0x00, 0xf0, 0x11, 0x00


	//----- nvinfo : EIATTR_KPARAM_INFO
	.align		4
.L_40:
        /*010c*/ 	.byte	0x04, 0x17
        /*010e*/ 	.short	(.L_42 - .L_41)
.L_41:
        /*0110*/ 	.word	0x00000000
        /*0114*/ 	.short	0x000a
        /*0116*/ 	.short	0x003c
        /*0118*/ 	.byte	0x00, 0xf0, 0x11, 0x00


	//----- nvinfo : EIATTR_KPARAM_INFO
	.align		4
.L_42:
        /*011c*/ 	.byte	0x04, 0x17
        /*011e*/ 	.short	(.L_44 - .L_43)
.L_43:
        /*0120*/ 	.word	0x00000000
        /*0124*/ 	.short	0x0009
        /*0126*/ 	.short	0x0038
        /*0128*/ 	.byte	0x00, 0xf0, 0x11, 0x00


	//----- nvinfo : EIATTR_KPARAM_INFO
	.align		4
.L_44:
        /*012c*/ 	.byte	0x04, 0x17
        /*012e*/ 	.short	(.L_46 - .L_45)
.L_45:
        /*0130*/ 	.word	0x00000000
        /*0134*/ 	.short	0x0008
        /*0136*/ 	.short	0x0034
        /*0138*/ 	.byte	0x00, 0xf0, 0x11, 0x00


	//----- nvinfo : EIATTR_KPARAM_INFO
	.align		4
.L_46:
        /*013c*/ 	.byte	0x04, 0x17
        /*013e*/ 	.short	(.L_48 - .L_47)
.L_47:
        /*0140*/ 	.word	0x00000000
        /*0144*/ 	.short	0x0007
        /*0146*/ 	.short	0x0030
        /*0148*/ 	.byte	0x00, 0xf0, 0x11, 0x00


	//----- nvinfo : EIATTR_KPARAM_INFO
	.align		4
.L_48:
        /*014c*/ 	.byte	0x04, 0x17
        /*014e*/ 	.short	(.L_50 - .L_49)
.L_49:
        /*0150*/ 	.word	0x00000000
        /*0154*/ 	.short	0x0006
        /*0156*/ 	.short	0x002c
        /*0158*/ 	.byte	0x00, 0xf0, 0x11, 0x00


	//----- nvinfo : EIATTR_KPARAM_INFO
	.align		4
.L_50:
        /*015c*/ 	.byte	0x04, 0x17
        /*015e*/ 	.short	(.L_52 - .L_51)
.L_51:
        /*0160*/ 	.word	0x00000000
        /*0164*/ 	.short	0x0005
        /*0166*/ 	.short	0x0028
        /*0168*/ 	.byte	0x00, 0xf0, 0x11, 0x00


	//----- nvinfo : EIATTR_KPARAM_INFO
	.align		4
.L_52:
        /*016c*/ 	.byte	0x04, 0x17
        /*016e*/ 	.short	(.L_54 - .L_53)
.L_53:
        /*0170*/ 	.word	0x00000000
        /*0174*/ 	.short	0x0004
        /*0176*/ 	.short	0x0020
        /*0178*/ 	.byte	0x00, 0xf4, 0x21, 0x00


	//----- nvinfo : EIATTR_KPARAM_INFO
	.align		4
.L_54:
        /*017c*/ 	.byte	0x04, 0x17
        /*017e*/ 	.short	(.L_56 - .L_55)
.L_55:
        /*0180*/ 	.word	0x00000000
        /*0184*/ 	.short	0x0003
        /*0186*/ 	.short	0x0018
        /*0188*/ 	.byte	0x00, 0xf4, 0x21, 0x00


	//----- nvinfo : EIATTR_KPARAM_INFO
	.align		4
.L_56:
        /*018c*/ 	.byte	0x04, 0x17
        /*018e*/ 	.short	(.L_58 - .L_57)
.L_57:
        /*0190*/ 	.word	0x00000000
        /*0194*/ 	.short	0x0002
        /*0196*/ 	.short	0x0010
        /*0198*/ 	.byte	0x00, 0xf4, 0x21, 0x00


	//----- nvinfo : EIATTR_KPARAM_INFO
	.align		4
.L_58:
        /*019c*/ 	.byte	0x04, 0x17
        /*019e*/ 	.short	(.L_60 - .L_59)
.L_59:
        /*01a0*/ 	.word	0x00000000
        /*01a4*/ 	.short	0x0001
        /*01a6*/ 	.short	0x0008
        /*01a8*/ 	.byte	0x00, 0xf4, 0x21, 0x00


	//----- nvinfo : EIATTR_KPARAM_INFO
	.align		4
.L_60:
        /*01ac*/ 	.byte	0x04, 0x17
        /*01ae*/ 	.short	(.L_62 - .L_61)
.L_61:
        /*01b0*/ 	.word	0x00000000
        /*01b4*/ 	.short	0x0000
        /*01b6*/ 	.short	0x0000
        /*01b8*/ 	.byte	0x00, 0xf4, 0x21, 0x00


	//----- nvinfo : EIATTR_MAXREG_COUNT
	.align		4
.L_62:
        /*01bc*/ 	.byte	0x03, 0x1b
        /*01be*/ 	.short	0x00ff


	//----- nvinfo : EIATTR_NUM_BARRIERS
	.align		4
        /*01c0*/ 	.byte	0x02, 0x4c
        /*01c2*/ 	.byte	0x01
	.zero		1


	//----- nvinfo : EIATTR_MERCURY_ISA_VERSION
	.align		4
        /*01c4*/ 	.byte	0x03, 0x5f
        /*01c6*/ 	.short	0x0000


	//----- nvinfo : EIATTR_COOP_GROUP_MASK_REGIDS
	.align		4
        /*01c8*/ 	.byte	0x04, 0x29
        /*01ca*/ 	.short	(.L_64 - .L_63)


	//   ....[0]....
.L_63:
        /*01cc*/ 	.word	0xffffffff


	//   ....[1]....
        /*01d0*/ 	.word	0xffffffff


	//   ....[2]....
        /*01d4*/ 	.word	0xffffffff


	//   ....[3]....
        /*01d8*/ 	.word	0xffffffff


	//   ....[4]....
        /*01dc*/ 	.word	0xffffffff


	//   ....[5]....
        /*01e0*/ 	.word	0xffffffff


	//   ....[6]....
        /*01e4*/ 	.word	0xffffffff


	//   ....[7]....
        /*01e8*/ 	.word	0xffffffff


	//----- nvinfo : EIATTR_COOP_GROUP_INSTR_OFFSETS
	.align		4
.L_64:
        /*01ec*/ 	.byte	0x04, 0x28
        /*01ee*/ 	.short	(.L_66 - .L_65)


	//   ....[0]....
.L_65:
        /*01f0*/ 	.word	0x00001c20


	//   ....[1]....
        /*01f4*/ 	.word	0x00001dc0


	//   ....[2]....
        /*01f8*/ 	.word	0x00002660


	//   ....[3]....
        /*01fc*/ 	.word	0x00002680


	//   ....[4]....
        /*0200*/ 	.word	0x000039b0


	//   ....[5]....
        /*0204*/ 	.word	0x000039c0


	//   ....[6]....
        /*0208*/ 	.word	0x00003a50


	//   ....[7]....
        /*020c*/ 	.word	0x00003a70


	//----- nvinfo : EIATTR_EXIT_INSTR_OFFSETS
	.align		4
.L_66:
        /*0210*/ 	.byte	0x04, 0x1c
        /*0212*/ 	.short	(.L_68 - .L_67)


	//   ....[0]....
.L_67:
        /*0214*/ 	.word	0x00004630


	//   ....[1]....
        /*0218*/ 	.word	0x000046d0


	//----- nvinfo : EIATTR_REQNTID
	.align		4
.L_68:
        /*021c*/ 	.byte	0x04, 0x10
        /*021e*/ 	.short	(.L_70 - .L_69)
.L_69:
        /*0220*/ 	.word	0x00000100
        /*0224*/ 	.word	0x00000001
        /*0228*/ 	.word	0x00000001
.L_70:


//--------------------- .nv.callgraph             --------------------------
	.section	.nv.callgraph,"",@"SHT_CUDA_CALLGRAPH"
	.align	4
	.sectionentsize	8
	.align		4
        /*0000*/ 	.word	0x00000000
	.align		4
        /*0004*/ 	.word	0xffffffff
	.align		4
        /*0008*/ 	.word	0x00000000
	.align		4
        /*000c*/ 	.word	0xfffffffe
	.align		4
        /*0010*/ 	.word	0x00000000
	.align		4
        /*0014*/ 	.word	0xfffffffd
	.align		4
        /*0018*/ 	.word	0x00000000
	.align		4
        /*001c*/ 	.word	0xfffffffc


//--------------------- .nv.rel.action            --------------------------
	.section	.nv.rel.action,"",@"SHT_CUDA_RELOCINFO"
	.align	8
	.sectionentsize	8
        /*0000*/ 	.byte	0x73, 0x00, 0x00, 0x00, 0x00, 0x00, 0x00, 0x00, 0x00, 0x00, 0x00, 0x11, 0x25, 0x00, 0x05, 0x36


//--------------------- .nv.constant4             --------------------------
	.section	.nv.constant4,"a",@progbits
	.align	8
	.align		8
.nv.constant4:
        /*0000*/ 	.dword	_$_str


//--------------------- .nv.constant0.attn_fwd    --------------------------
	.section	.nv.constant0.attn_fwd,"a",@progbits
	.sectionflags	@""
	.align	4
.nv.constant0.attn_fwd:
	.zero		488


//--------------------- .text.attn_fwd            --------------------------
	.section	.text.attn_fwd,"ax",@progbits
	.sectioninfo	@"SHI_REGISTERS=204"
	.align	128
        .global         attn_fwd
        .type           attn_fwd,@function
        .size           attn_fwd,(.L_x_3 - attn_fwd)
        .other          attn_fwd,@"STO_CUDA_ENTRY STV_DEFAULT"
attn_fwd:
.text.attn_fwd:
[----:B------:R-:W-:Y:S02]  /*0000*/  IMAD.MOV.U32 R1, RZ, RZ, c[0x0][0x28] ;  /* 0x00000a00ff017624 */ /* 0x000fe400078e00ff */
[----:B------:R-:W0:Y:S01]  /*0010*/  S2R R121, SR_CTAID.X ;  /* 0x0000000000797919 */ /* 0x000e220000002500 */
[----:B------:R-:W-:Y:S01]  /*0020*/  IMAD.MOV.U32 R14, RZ, RZ, c[0x0][0x198] ;  /* 0x00006600ff0e7624 */ /* 0x000fe200078e00ff */
[----:B------:R-:W-:Y:S02]  /*0030*/  ULDC.64 UR6, c[0x0][0x118] ;  /* 0x0000460000067ab9 */ /* 0x000fe40000000a00 */
[----:B------:R-:W1:Y:S04]  /*0040*/  S2R R0, SR_TID.X ;  /* 0x0000000000007919 */ /* 0x000e680000002100 */
[----:B------:R-:W2:Y:S01]  /*0050*/  S2R R110, SR_CTAID.Y ;  /* 0x00000000006e7919 */ /* 0x000ea20000002600 */
[----:B0-----:R-:W-:Y:S01]  /*0060*/  IMAD.SHL.U32 R121, R121, 0x40, RZ ;  /* 0x0000004079797824 */ /* 0x001fe200078e00ff */
[----:B-1----:R-:W-:-:S04]  /*0070*/  SHF.R.U32.HI R112, RZ, 0x6, R0 ;  /* 0x00000006ff707819 */ /* 0x002fc80000011600 */
[----:B------:R-:W-:Y:S02]  /*0080*/  LOP3.LUT R111, R121, 0x3f, R0, 0xf8, !PT ;  /* 0x0000003f796f7812 */ /* 0x000fe400078ef800 */
[----:B------:R-:W-:Y:S01]  /*0090*/  SGXT.U32 R112, R112, 0x2 ;  /* 0x000000027070781a */ /* 0x000fe20000000000 */
[----:B--2---:R-:W-:Y:S02]  /*00a0*/  IMAD R2, R110, c[0x0][0x190], RZ ;  /* 0x000064006e027a24 */ /* 0x004fe400078e02ff */
[----:B------:R-:W-:Y:S02]  /*00b0*/  IMAD R4, R111, c[0x0][0x194], RZ ;  /* 0x000065006f047a24 */ /* 0x000fe400078e02ff */
[----:B------:R-:W-:Y:S02]  /*00c0*/  IMAD R7, R112, c[0x0][0x198], RZ ;  /* 0x0000660070077a24 */ /* 0x000fe400078e02ff */
[----:B------:R-:W-:Y:S02]  /*00d0*/  IMAD.SHL.U32 R3, R2, 0x2, RZ ;  /* 0x0000000202037824 */ /* 0x000fe400078e00ff */
[----:B------:R-:W-:-:S02]  /*00e0*/  IMAD.SHL.U32 R6, R4, 0x2, RZ ;  /* 0x0000000204067824 */ /* 0x000fc400078e00ff */
[----:B------:R-:W-:Y:S02]  /*00f0*/  IMAD R9, R14, 0x4, R7 ;  /* 0x000000040e097824 */ /* 0x000fe400078e0207 */
[----:B------:R-:W-:Y:S01]  /*0100*/  IMAD.HI R2, R2, 0x2, RZ ;  /* 0x0000000202027827 */ /* 0x000fe200078e02ff */
[----:B------:R-:W-:-:S03]  /*0110*/  IADD3 R8, P0, P1, R6, c[0x0][0x160], R3 ;  /* 0x0000580006087a10 */ /* 0x000fc6000791e003 */
[----:B------:R-:W-:-:S04]  /*0120*/  IMAD.HI R5, R4, 0x2, RZ ;  /* 0x0000000204057827 */ /* 0x000fc800078e02ff */
[C---:B------:R-:W-:Y:S01]  /*0130*/  IMAD R10, R14.reuse, 0x4, R9 ;  /* 0x000000040e0a7824 */ /* 0x040fe200078e0209 */
[----:B------:R-:W-:Y:S02]  /*0140*/  IADD3.X R12, R5, c[0x0][0x164], R2, P0, P1 ;  /* 0x00005900050c7a10 */ /* 0x000fe400007e2402 */
[-C--:B------:R-:W-:Y:S01]  /*0150*/  LEA R2, P0, R7, R8.reuse, 0x1 ;  /* 0x0000000807027211 */ /* 0x080fe200078008ff */
[----:B------:R-:W-:Y:S01]  /*0160*/  IMAD R11, R14, 0x4, R10 ;  /* 0x000000040e0b7824 */ /* 0x000fe200078e020a */
[-C--:B------:R-:W-:Y:S02]  /*0170*/  LEA R6, P2, R10, R8.reuse, 0x1 ;  /* 0x000000080a067211 */ /* 0x080fe400078408ff */
[-C--:B------:R-:W-:Y:S02]  /*0180*/  LEA R4, P1, R9, R8.reuse, 0x1 ;  /* 0x0000000809047211 */ /* 0x080fe400078208ff */
[----:B------:R-:W-:Y:S02]  /*0190*/  LEA R8, P3, R11, R8, 0x1 ;  /* 0x000000080b087211 */ /* 0x000fe400078608ff */
[----:B------:R-:W-:-:S02]  /*01a0*/  LEA.HI.X.SX32 R3, R7, R12, 0x1, P0 ;  /* 0x0000000c07037211 */ /* 0x000fc400000f0eff */
[-C--:B------:R-:W-:Y:S02]  /*01b0*/  LEA.HI.X.SX32 R7, R10, R12.reuse, 0x1, P2 ;  /* 0x0000000c0a077211 */ /* 0x080fe400010f0eff */
[-C--:B------:R-:W-:Y:S01]  /*01c0*/  LEA.HI.X.SX32 R5, R9, R12.reuse, 0x1, P1 ;  /* 0x0000000c09057211 */ /* 0x080fe200008f0eff */
[----:B------:R-:W2:Y:S01]  /*01d0*/  LDG.E.U16 R2, [R2.64] ;  /* 0x0000000602027981 */ /* 0x000ea2000c1e1500 */
[----:B------:R-:W-:-:S03]  /*01e0*/  LEA.HI.X.SX32 R9, R11, R12, 0x1, P3 ;  /* 0x0000000c0b097211 */ /* 0x000fc600018f0eff */
[----:B------:R-:W3:Y:S04]  /*01f0*/  LDG.E.U16 R7, [R6.64] ;  /* 0x0000000606077981 */ /* 0x000ee8000c1e1500 */
[----:B------:R0:W4:Y:S04]  /*0200*/  LDG.E.U16 R10, [R4.64] ;  /* 0x00000006040a7981 */ /* 0x000128000c1e1500 */
[----:B------:R-:W5:Y:S01]  /*0210*/  LDG.E.U16 R8, [R8.64] ;  /* 0x0000000608087981 */ /* 0x000f62000c1e1500 */
[----:B------:R-:W-:Y:S02]  /*0220*/  IADD3 R117, R121, 0x40, RZ ;  /* 0x0000004079757810 */ /* 0x000fe40007ffe0ff */
[C---:B------:R-:W-:Y:S01]  /*0230*/  LOP3.LUT R113, R0.reuse, 0xc0, RZ, 0xc0, !PT ;  /* 0x000000c000717812 */ /* 0x040fe200078ec0ff */
[----:B------:R-:W-:Y:S01]  /*0240*/  IMAD.SHL.U32 R114, R0, 0x2, RZ ;  /* 0x0000000200727824 */ /* 0x000fe200078e00ff */
[----:B------:R-:W-:-:S02]  /*0250*/  ISETP.GE.AND P0, PT, R117, 0x1, PT ;  /* 0x000000017500780c */ /* 0x000fc40003f06270 */
[----:B------:R-:W-:-:S04]  /*0260*/  SHF.R.U32.HI R11, RZ, 0x2, R113 ;  /* 0x00000002ff0b7819 */ /* 0x000fc80000011671 */
[----:B------:R-:W-:-:S04]  /*0270*/  LOP3.LUT R11, R11, 0x1fe, R114, 0x78, !PT ;  /* 0x000001fe0b0b7812 */ /* 0x000fc800078e7872 */
[----:B------:R-:W-:Y:S01]  /*0280*/  LOP3.LUT R13, R11, 0x40, RZ, 0x3c, !PT ;  /* 0x000000400b0d7812 */ /* 0x000fe200078e3cff */
[----:B------:R-:W-:Y:S01]  /*0290*/  IMAD.MOV.U32 R32, RZ, RZ, -0x800000 ;  /* 0xff800000ff207424 */ /* 0x000fe200078e00ff */
[----:B0-----:R-:W-:Y:S01]  /*02a0*/  CS2R R4, SRZ ;  /* 0x0000000000047805 */ /* 0x001fe2000001ff00 */
[----:B------:R-:W-:Y:S01]  /*02b0*/  IMAD.MOV.U32 R118, RZ, RZ, 0x3f800000 ;  /* 0x3f800000ff767424 */ /* 0x000fe200078e00ff */
[C---:B------:R-:W-:Y:S01]  /*02c0*/  LOP3.LUT R119, R0.reuse, 0x60, RZ, 0xc0, !PT ;  /* 0x0000006000777812 */ /* 0x040fe200078ec0ff */
[----:B------:R-:W-:Y:S01]  /*02d0*/  IMAD.MOV.U32 R133, RZ, RZ, 0x3f800000 ;  /* 0x3f800000ff857424 */ /* 0x000fe200078e00ff */
[----:B------:R-:W-:Y:S01]  /*02e0*/  LOP3.LUT R120, R0, 0x80, RZ, 0xc0, !PT ;  /* 0x0000008000787812 */ /* 0x000fe200078ec0ff */
[----:B------:R-:W-:Y:S01]  /*02f0*/  IMAD.MOV.U32 R40, RZ, RZ, -0x800000 ;  /* 0xff800000ff287424 */ /* 0x000fe200078e00ff */
[----:B--2---:R-:W-:Y:S04]  /*0300*/  STS.U16 [R11+0x1000], R2 ;  /* 0x001000020b007388 */ /* 0x004fe80000000400 */
[----:B---3--:R0:W-:Y:S04]  /*0310*/  STS.U16 [R11+0x1400], R7 ;  /* 0x001400070b007388 */ /* 0x0081e80000000400 */
[----:B----4-:R1:W-:Y:S04]  /*0320*/  STS.U16 [R13+0x1200], R10 ;  /* 0x0012000a0d007388 */ /* 0x0103e80000000400 */
[----:B-----5:R2:W-:Y:S01]  /*0330*/  STS.U16 [R13+0x1600], R8 ;  /* 0x001600080d007388 */ /* 0x0205e20000000400 */
[----:B0-----:R-:W-:Y:S01]  /*0340*/  CS2R R6, SRZ ;  /* 0x0000000000067805 */ /* 0x001fe2000001ff00 */
[----:B-1----:R-:W-:Y:S01]  /*0350*/  CS2R R10, SRZ ;  /* 0x00000000000a7805 */ /* 0x002fe2000001ff00 */
[----:B--2---:R-:W-:Y:S01]  /*0360*/  CS2R R8, SRZ ;  /* 0x0000000000087805 */ /* 0x004fe2000001ff00 */
[----:B------:R-:W-:Y:S05]  /*0370*/  @!P0 BRA `(.L_x_0) ;  /* 0x0000382000008947 */ /* 0x000fea0003800000 */
[----:B------:R-:W-:Y:S01]  /*0380*/  SHF.R.U32.HI R3, RZ, 0x2, R0 ;  /* 0x00000002ff037819 */ /* 0x000fe20000011600 */
[----:B------:R-:W-:Y:S01]  /*0390*/  IMAD.MOV.U32 R16, RZ, RZ, c[0x0][0x1a4] ;  /* 0x00006900ff107624 */ /* 0x000fe200078e00ff */
[----:B------:R-:W-:Y:S01]  /*03a0*/  LOP3.LUT R6, R0, 0x7f, RZ, 0xc0, !PT ;  /* 0x0000007f00067812 */ /* 0x000fe200078ec0ff */
[----:B------:R-:W-:Y:S01]  /*03b0*/  IMAD.MOV.U32 R18, RZ, RZ, c[0x0][0x1b8] ;  /* 0x00006e00ff127624 */ /* 0x000fe200078e00ff */
[----:B------:R-:W-:Y:S01]  /*03c0*/  SHF.R.U32.HI R2, RZ, 0x1, R119 ;  /* 0x00000001ff027819 */ /* 0x000fe20000011677 */
[----:B------:R-:W-:Y:S01]  /*03d0*/  IMAD.MOV.U32 R118, RZ, RZ, 0x3f800000 ;  /* 0x3f800000ff767424 */ /* 0x000fe200078e00ff */
[----:B------:R-:W-:Y:S01]  /*03e0*/  SGXT.U32 R3, R3, 0x3 ;  /* 0x000000030303781a */ /* 0x000fe20000000000 */
[----:B------:R-:W-:Y:S01]  /*03f0*/  IMAD.SHL.U32 R122, R6, 0x2, RZ ;  /* 0x00000002067a7824 */ /* 0x000fe200078e00ff */
[----:B------:R-:W-:Y:S01]  /*0400*/  ISETP.NE.U32.AND P0, PT, R120, RZ, PT ;  /* 0x000000ff7800720c */ /* 0x000fe20003f05070 */
[----:B------:R-:W-:Y:S01]  /*0410*/  IMAD R8, R6, c[0x0][0x1b4], RZ ;  /* 0x00006d0006087a24 */ /* 0x000fe200078e02ff */
[----:B------:R-:W-:Y:S01]  /*0420*/  LOP3.LUT R4, R0, 0xf, RZ, 0xc0, !PT ;  /* 0x0000000f00047812 */ /* 0x000fe200078ec0ff */
[----:B------:R-:W-:Y:S01]  /*0430*/  IMAD.MOV.U32 R135, RZ, RZ, -0x800000 ;  /* 0xff800000ff877424 */ /* 0x000fe200078e00ff */
[----:B------:R-:W-:Y:S01]  /*0440*/  LOP3.LUT R121, R121, R2, R3, 0xfe, !PT ;  /* 0x0000000279797212 */ /* 0x000fe200078efe03 */
[----:B------:R-:W-:Y:S01]  /*0450*/  IMAD R2, R110, c[0x0][0x1a0], RZ ;  /* 0x000068006e027a24 */ /* 0x000fe200078e02ff */
[----:B------:R-:W-:Y:S01]  /*0460*/  SEL R7, RZ, 0x110, !P0 ;  /* 0x00000110ff077807 */ /* 0x000fe20004000000 */
[----:B------:R-:W-:Y:S01]  /*0470*/  IMAD R5, R4, c[0x0][0x1a8], RZ ;  /* 0x00006a0004057a24 */ /* 0x000fe200078e02ff */
[----:B------:R-:W-:Y:S01]  /*0480*/  LOP3.LUT R123, R0, 0x3, RZ, 0xc0, !PT ;  /* 0x00000003007b7812 */ /* 0x000fe200078ec0ff */
[----:B------:R-:W-:Y:S01]  /*0490*/  IMAD.SHL.U32 R4, R2, 0x2, RZ ;  /* 0x0000000202047824 */ /* 0x000fe200078e00ff */
[----:B------:R-:W-:Y:S01]  /*04a0*/  LOP3.LUT R122, R7, R122, RZ, 0x3c, !PT ;  /* 0x0000007a077a7212 */ /* 0x000fe200078e3cff */
[----:B------:R-:W-:Y:S01]  /*04b0*/  IMAD.SHL.U32 R7, R5, 0x2, RZ ;  /* 0x0000000205077824 */ /* 0x000fe200078e00ff */
[----:B------:R-:W-:Y:S01]  /*04c0*/  LOP3.LUT R12, R0, 0x7, RZ, 0xc0, !PT ;  /* 0x00000007000c7812 */ /* 0x000fe200078ec0ff */
[----:B------:R-:W-:Y:S01]  /*04d0*/  IMAD.HI R2, R2, 0x2, RZ ;  /* 0x0000000202027827 */ /* 0x000fe200078e02ff */
[----:B------:R-:W-:Y:S01]  /*04e0*/  LOP3.LUT R125, R0, 0x10, RZ, 0xc0, !PT ;  /* 0x00000010007d7812 */ /* 0x000fe200078ec0ff */
[----:B------:R-:W-:Y:S01]  /*04f0*/  UMOV UR4, URZ ;  /* 0x0000003f00047c82 */ /* 0x000fe20008000000 */
[----:B------:R-:W-:Y:S01]  /*0500*/  IADD3 R94, P0, P1, R7, c[0x0][0x168], R4 ;  /* 0x00005a00075e7a10 */ /* 0x000fe2000791e004 */
[----:B------:R-:W-:Y:S01]  /*0510*/  IMAD.HI R5, R5, 0x2, RZ ;  /* 0x0000000205057827 */ /* 0x000fe200078e02ff */
[----:B------:R-:W-:-:S02]  /*0520*/  SHF.R.S32.HI R4, RZ, 0x2, R0 ;  /* 0x00000002ff047819 */ /* 0x000fc40000011400 */
[----:B------:R-:W-:Y:S01]  /*0530*/  LOP3.LUT R129, R121, 0x8, RZ, 0xfc, !PT ;  /* 0x0000000879817812 */ /* 0x000fe200078efcff */
[----:B------:R-:W-:Y:S01]  /*0540*/  IMAD R3, R110, c[0x0][0x1b0], RZ ;  /* 0x00006c006e037a24 */ /* 0x000fe200078e02ff */
[----:B------:R-:W-:Y:S01]  /*0550*/  IADD3.X R14, R5, c[0x0][0x16c], R2, P0, P1 ;  /* 0x00005b00050e7a10 */ /* 0x000fe200007e2402 */
[----:B------:R-:W-:Y:S01]  /*0560*/  IMAD.SHL.U32 R9, R8, 0x2, RZ ;  /* 0x0000000208097824 */ /* 0x000fe200078e00ff */
[----:B------:R-:W-:Y:S01]  /*0570*/  SGXT R2, R4, 0x1 ;  /* 0x000000010402781a */ /* 0x000fe20000000200 */
[C---:B------:R-:W-:Y:S01]  /*0580*/  IMAD.SHL.U32 R6, R3.reuse, 0x2, RZ ;  /* 0x0000000203067824 */ /* 0x040fe200078e00ff */
[----:B------:R-:W-:Y:S01]  /*0590*/  LOP3.LUT R130, R122, 0x20, RZ, 0x3c, !PT ;  /* 0x000000207a827812 */ /* 0x000fe200078e3cff */
[----:B------:R-:W-:Y:S01]  /*05a0*/  IMAD.HI R3, R3, 0x2, RZ ;  /* 0x0000000203037827 */ /* 0x000fe200078e02ff */
[----:B------:R-:W-:Y:S02]  /*05b0*/  LOP3.LUT R2, R2, 0x90, RZ, 0xc0, !PT ;  /* 0x0000009002027812 */ /* 0x000fe400078ec0ff */
[----:B------:R-:W-:Y:S01]  /*05c0*/  IADD3 R108, P2, P3, R9, c[0x0][0x170], R6 ;  /* 0x00005c00096c7a10 */ /* 0x000fe20007b5e006 */
[----:B------:R-:W-:Y:S01]  /*05d0*/  IMAD.HI R8, R8, 0x2, RZ ;  /* 0x0000000208087827 */ /* 0x000fe200078e02ff */
[----:B------:R-:W-:-:S02]  /*05e0*/  LOP3.LUT R131, R122, 0x40, RZ, 0x3c, !PT ;  /* 0x000000407a837812 */ /* 0x000fc400078e3cff */
[----:B------:R-:W-:Y:S01]  /*05f0*/  LOP3.LUT R132, R122, 0x60, RZ, 0x3c, !PT ;  /* 0x000000607a847812 */ /* 0x000fe200078e3cff */
[----:B------:R-:W-:Y:S01]  /*0600*/  IMAD.SHL.U32 R5, R12, 0x10, RZ ;  /* 0x000000100c057824 */ /* 0x000fe200078e00ff */
[----:B------:R-:W-:Y:S01]  /*0610*/  IADD3.X R13, R8, c[0x0][0x174], R3, P2, P3 ;  /* 0x00005d00080d7a10 */ /* 0x000fe200017e6403 */
[----:B------:R-:W-:Y:S01]  /*0620*/  IMAD R3, R123, 0x20, R2 ;  /* 0x000000207b037824 */ /* 0x000fe200078e0202 */
[--C-:B------:R-:W-:Y:S01]  /*0630*/  SHF.R.U32.HI R2, RZ, 0x7, R0.reuse ;  /* 0x00000007ff027819 */ /* 0x100fe20000011600 */
[C---:B------:R-:W-:Y:S01]  /*0640*/  IMAD R124, R12.reuse, 0x2, R125 ;  /* 0x000000020c7c7824 */ /* 0x040fe200078e027d */
[----:B------:R-:W-:Y:S01]  /*0650*/  LOP3.LUT R5, R5, 0x60, R0, 0x78, !PT ;  /* 0x0000006005057812 */ /* 0x000fe200078e7800 */
[----:B------:R-:W-:Y:S01]  /*0660*/  IMAD R15, R12, 0x110, RZ ;  /* 0x000001100c0f7824 */ /* 0x000fe200078e02ff */
[----:B------:R-:W-:Y:S01]  /*0670*/  LOP3.LUT R4, R3, 0x10, R114, 0x78, !PT ;  /* 0x0000001003047812 */ /* 0x000fe200078e7872 */
[----:B------:R-:W-:Y:S01]  /*0680*/  IMAD.MOV.U32 R127, RZ, RZ, RZ ;  /* 0x000000ffff7f7224 */ /* 0x000fe200078e00ff */
[----:B------:R-:W-:Y:S01]  /*0690*/  SHF.R.U32.HI R3, RZ, 0x4, R0 ;  /* 0x00000004ff037819 */ /* 0x000fe20000011600 */
[----:B------:R-:W-:Y:S01]  /*06a0*/  IMAD.MOV.U32 R115, RZ, RZ, RZ ;  /* 0x000000ffff737224 */ /* 0x000fe200078e00ff */
[----:B------:R-:W-:Y:S01]  /*06b0*/  LOP3.LUT R5, R5, 0x10, R114, 0x78, !PT ;  /* 0x0000001005057812 */ /* 0x000fe200078e7872 */
[----:B------:R-:W-:Y:S01]  /*06c0*/  IMAD R125, R125, 0x10, R4 ;  /* 0x000000107d7d7824 */ /* 0x000fe200078e0204 */
[----:B------:R-:W-:Y:S01]  /*06d0*/  SGXT.U32 R3, R3, 0x4 ;  /* 0x000000040303781a */ /* 0x000fe20000000000 */
[----:B------:R-:W-:Y:S01]  /*06e0*/  IMAD.MOV.U32 R134, RZ, RZ, -0x800000 ;  /* 0xff800000ff867424 */ /* 0x000fe200078e00ff */
[----:B------:R-:W-:Y:S01]  /*06f0*/  LEA.HI R4, R0, 0x30, RZ, 0x1c ;  /* 0x0000003000047811 */ /* 0x000fe200078fe0ff */
[----:B------:R-:W-:Y:S01]  /*0700*/  IMAD.U32 R124, R124, 0x40, R5 ;  /* 0x000000407c7c7824 */ /* 0x000fe200078e0005 */
[----:B------:R-:W-:Y:S01]  /*0710*/  SGXT.U32 R2, R2, 0x1 ;  /* 0x000000010202781a */ /* 0x000fe20000000000 */
[----:B------:R-:W-:Y:S01]  /*0720*/  IMAD R3, R3, c[0x0][0x1a4], RZ ;  /* 0x0000690003037a24 */ /* 0x000fe200078e02ff */
[----:B------:R-:W-:Y:S01]  /*0730*/  LOP3.LUT R126, R15, 0x30, R114, 0x78, !PT ;  /* 0x000000300f7e7812 */ /* 0x000fe200078e7872 */
[----:B------:R-:W-:-:S02]  /*0740*/  IMAD R6, R4, c[0x0][0x1a4], RZ ;  /* 0x0000690004067a24 */ /* 0x000fc400078e02ff */
[----:B------:R-:W-:Y:S01]  /*0750*/  IMAD R4, R16, 0x10, R3 ;  /* 0x0000001010047824 */ /* 0x000fe200078e0203 */
[CC--:B------:R-:W-:Y:S01]  /*0760*/  LEA R80, P1, R3.reuse, R94.reuse, 0x1 ;  /* 0x0000005e03507211 */ /* 0x0c0fe200078208ff */
[----:B------:R-:W-:Y:S01]  /*0770*/  IMAD R9, R2, c[0x0][0x1b8], RZ ;  /* 0x00006e0002097a24 */ /* 0x000fe200078e02ff */
[----:B------:R-:W-:Y:S01]  /*0780*/  LEA.HI R2, R0, 0x70, RZ, 0x1c ;  /* 0x0000007000027811 */ /* 0x000fe200078fe0ff */
[----:B------:R-:W-:Y:S01]  /*0790*/  IMAD R5, R16, 0x10, R4 ;  /* 0x0000001010057824 */ /* 0x000fe200078e0204 */
[----:B------:R-:W-:Y:S01]  /*07a0*/  LEA R82, P2, R4, R94, 0x1 ;  /* 0x0000005e04527211 */ /* 0x000fe200078408ff */
[----:B------:R-:W-:Y:S01]  /*07b0*/  IMAD R10, R18, 0x2, R9 ;  /* 0x00000002120a7824 */ /* 0x000fe200078e0209 */
[----:B------:R-:W-:Y:S01]  /*07c0*/  LEA.HI.X.SX32 R81, R3, R14, 0x1, P1 ;  /* 0x0000000e03517211 */ /* 0x000fe200008f0eff */
[----:B------:R-:W-:Y:S01]  /*07d0*/  IMAD R7, R16, 0x20, R5 ;  /* 0x0000002010077824 */ /* 0x000fe200078e0205 */
[----:B------:R-:W-:Y:S01]  /*07e0*/  LEA R84, P3, R6, R94, 0x1 ;  /* 0x0000005e06547211 */ /* 0x000fe200078608ff */
[----:B------:R-:W-:Y:S01]  /*07f0*/  IMAD R11, R18, 0x2, R10 ;  /* 0x00000002120b7824 */ /* 0x000fe200078e020a */
[----:B------:R-:W-:Y:S01]  /*0800*/  LEA.HI.X.SX32 R83, R4, R14, 0x1, P2 ;  /* 0x0000000e04537211 */ /* 0x000fe200010f0eff */
[----:B------:R-:W-:Y:S01]  /*0810*/  IMAD R3, R16, 0x10, R7 ;  /* 0x0000001010037824 */ /* 0x000fe200078e0207 */
[C---:B------:R-:W-:Y:S01]  /*0820*/  LEA R88, P1, R5.reuse, R94, 0x1 ;  /* 0x0000005e05587211 */ /* 0x040fe200078208ff */
[----:B------:R-:W-:Y:S01]  /*0830*/  IMAD R8, R2, c[0x0][0x1a4], RZ ;  /* 0x0000690002087a24 */ /* 0x000fe200078e02ff */
[-C--:B------:R-:W-:Y:S01]  /*0840*/  LEA.HI.X.SX32 R85, R6, R14.reuse, 0x1, P3 ;  /* 0x0000000e06557211 */ /* 0x080fe200018f0eff */
[----:B------:R-:W-:Y:S01]  /*0850*/  IMAD R4, R16, 0x10, R3 ;  /* 0x0000001010047824 */ /* 0x000fe200078e0203 */
[----:B------:R-:W-:Y:S01]  /*0860*/  LEA.HI.X.SX32 R89, R5, R14, 0x1, P1 ;  /* 0x0000000e05597211 */ /* 0x000fe200008f0eff */
[----:B------:R-:W-:Y:S01]  /*0870*/  IMAD R6, R18, 0x2, R11 ;  /* 0x0000000212067824 */ /* 0x000fe200078e020b */
[-C--:B------:R-:W-:Y:S01]  /*0880*/  LEA R86, P4, R8, R94.reuse, 0x1 ;  /* 0x0000005e08567211 */ /* 0x080fe200078808ff */
[----:B------:R-:W-:Y:S01]  /*0890*/  IMAD.MOV.U32 R133, RZ, RZ, 0x3f800000 ;  /* 0x3f800000ff857424 */ /* 0x000fe200078e00ff */
[-C--:B------:R-:W-:Y:S01]  /*08a0*/  LEA R90, P1, R7, R94.reuse, 0x1 ;  /* 0x0000005e075a7211 */ /* 0x080fe200078208ff */
[----:B------:R-:W-:Y:S01]  /*08b0*/  IMAD R5, R18, 0x2, R6 ;  /* 0x0000000212057824 */ /* 0x000fe200078e0206 */
[----:B------:R-:W-:-:S02]  /*08c0*/  LEA R92, P2, R3, R94, 0x1 ;  /* 0x0000005e035c7211 */ /* 0x000fc400078408ff */
[C---:B------:R-:W-:Y:S02]  /*08d0*/  LEA R94, P3, R4.reuse, R94, 0x1 ;  /* 0x0000005e045e7211 */ /* 0x040fe400078608ff */
[----:B------:R-:W-:Y:S02]  /*08e0*/  LEA R2, P0, R9, R108, 0x1 ;  /* 0x0000006c09027211 */ /* 0x000fe400078008ff */
[-C--:B------:R-:W-:Y:S01]  /*08f0*/  LEA.HI.X.SX32 R95, R4, R14.reuse, 0x1, P3 ;  /* 0x0000000e045f7211 */ /* 0x080fe200018f0eff */
[C---:B------:R-:W-:Y:S01]  /*0900*/  IMAD R4, R18.reuse, 0x2, R5 ;  /* 0x0000000212047824 */ /* 0x040fe200078e0205 */
[-C--:B------:R-:W-:Y:S02]  /*0910*/  LEA.HI.X.SX32 R93, R3, R14.reuse, 0x1, P2 ;  /* 0x0000000e035d7211 */ /* 0x080fe400010f0eff */
[----:B------:R-:W-:Y:S01]  /*0920*/  LEA.HI.X.SX32 R91, R7, R14, 0x1, P1 ;  /* 0x0000000e075b7211 */ /* 0x000fe200008f0eff */
[----:B------:R-:W-:Y:S01]  /*0930*/  IMAD R7, R18, 0x2, R4 ;  /* 0x0000000212077824 */ /* 0x000fe200078e0204 */
[----:B------:R-:W-:-:S02]  /*0940*/  LEA R100, P2, R6, R108, 0x1 ;  /* 0x0000006c06647211 */ /* 0x000fc400078408ff */
[-C--:B------:R-:W-:Y:S02]  /*0950*/  LEA R96, P1, R10, R108.reuse, 0x1 ;  /* 0x0000006c0a607211 */ /* 0x080fe400078208ff */
[-C--:B------:R-:W-:Y:S02]  /*0960*/  LEA.HI.X.SX32 R3, R9, R13.reuse, 0x1, P0 ;  /* 0x0000000d09037211 */ /* 0x080fe400000f0eff */
[----:B------:R-:W-:Y:S02]  /*0970*/  LEA R98, P0, R11, R108, 0x1 ;  /* 0x0000006c0b627211 */ /* 0x000fe400078008ff */
[-C--:B------:R-:W-:Y:S01]  /*0980*/  LEA.HI.X.SX32 R101, R6, R13.reuse, 0x1, P2 ;  /* 0x0000000d06657211 */ /* 0x080fe200010f0eff */
[----:B------:R-:W-:Y:S01]  /*0990*/  IMAD R6, R18, 0x2, R7 ;  /* 0x0000000212067824 */ /* 0x000fe200078e0207 */
[----:B------:R-:W-:Y:S02]  /*09a0*/  LEA.HI.X.SX32 R97, R10, R13, 0x1, P1 ;  /* 0x0000000d0a617211 */ /* 0x000fe400008f0eff */
[----:B------:R-:W-:-:S02]  /*09b0*/  SHF.R.S32.HI R10, RZ, 0x6, R0 ;  /* 0x00000006ff0a7819 */ /* 0x000fc40000011400 */
[----:B------:R-:W-:Y:S02]  /*09c0*/  LEA.HI.X.SX32 R99, R11, R13, 0x1, P0 ;  /* 0x0000000d0b637211 */ /* 0x000fe400000f0eff */
[-C--:B------:R-:W-:Y:S02]  /*09d0*/  LEA R102, P0, R5, R108.reuse, 0x1 ;  /* 0x0000006c05667211 */ /* 0x080fe400078008ff */
[-C--:B------:R-:W-:Y:S02]  /*09e0*/  LEA R104, P1, R4, R108.reuse, 0x1 ;  /* 0x0000006c04687211 */ /* 0x080fe400078208ff */
[-C--:B------:R-:W-:Y:S02]  /*09f0*/  LEA R106, P2, R7, R108.reuse, 0x1 ;  /* 0x0000006c076a7211 */ /* 0x080fe400078408ff */
[----:B------:R-:W-:Y:S02]  /*0a00*/  LEA R108, P3, R6, R108, 0x1 ;  /* 0x0000006c066c7211 */ /* 0x000fe400078608ff */
[----:B------:R-:W-:-:S02]  /*0a10*/  SGXT R10, R10, 0x1 ;  /* 0x000000010a0a781a */ /* 0x000fc40000000200 */
[-C--:B------:R-:W-:Y:S02]  /*0a20*/  LEA.HI.X.SX32 R103, R5, R13.reuse, 0x1, P0 ;  /* 0x0000000d05677211 */ /* 0x080fe400000f0eff */
[-C--:B------:R-:W-:Y:S02]  /*0a30*/  LEA.HI.X.SX32 R105, R4, R13.reuse, 0x1, P1 ;  /* 0x0000000d04697211 */ /* 0x080fe400008f0eff */
[-C--:B------:R-:W-:Y:S01]  /*0a40*/  LEA.HI.X.SX32 R107, R7, R13.reuse, 0x1, P2 ;  /* 0x0000000d076b7211 */ /* 0x080fe200010f0eff */
[----:B------:R-:W-:Y:S01]  /*0a50*/  CS2R R4, SRZ ;  /* 0x0000000000047805 */ /* 0x000fe2000001ff00 */
[----:B------:R-:W-:Y:S02]  /*0a60*/  LEA.HI.X.SX32 R109, R6, R13, 0x1, P3 ;  /* 0x0000000d066d7211 */ /* 0x000fe400018f0eff */
[----:B------:R-:W-:Y:S01]  /*0a70*/  LOP3.LUT R13, R10, 0x90, RZ, 0xc0, !PT ;  /* 0x000000900a0d7812 */ /* 0x000fe200078ec0ff */
[----:B------:R-:W-:Y:S01]  /*0a80*/  CS2R R6, SRZ ;  /* 0x0000000000067805 */ /* 0x000fe2000001ff00 */
[----:B------:R-:W-:Y:S01]  /*0a90*/  LEA.HI.X.SX32 R87, R8, R14, 0x1, P4 ;  /* 0x0000000e08577211 */ /* 0x000fe200020f0eff */
[----:B------:R-:W-:Y:S01]  /*0aa0*/  CS2R R10, SRZ ;  /* 0x00000000000a7805 */ /* 0x000fe2000001ff00 */
[----:B------:R-:W-:Y:S01]  /*0ab0*/  CS2R R8, SRZ ;  /* 0x0000000000087805 */ /* 0x000fe2000001ff00 */
[----:B------:R-:W-:-:S02]  /*0ac0*/  LOP3.LUT R128, R13, 0x17e, R114, 0x78, !PT ;  /* 0x0000017e0d807812 */ /* 0x000fc400078e7872 */
[----:B------:R-:W-:Y:S02]  /*0ad0*/  LOP3.LUT R116, R126, 0x40, RZ, 0x3c, !PT ;  /* 0x000000407e747812 */ /* 0x000fe400078e3cff */
.L_x_1:
[----:B------:R-:W-:-:S04]  /*0ae0*/  IMAD.WIDE R12, R127, 0x2, R80 ;  /* 0x000000027f0c7825 */ /* 0x000fc800078e0250 */
[C---:B------:R-:W-:Y:S02]  /*0af0*/  IMAD.WIDE R14, R127.reuse, 0x2, R82 ;  /* 0x000000027f0e7825 */ /* 0x040fe400078e0252 */
[----:B------:R-:W2:Y:S02]  /*0b00*/  LDG.E.U16 R13, [R12.64] ;  /* 0x000000060c0d7981 */ /* 0x000ea4000c1e1500 */
[C---:B------:R-:W-:Y:S02]  /*0b10*/  IMAD.WIDE R16, R127.reuse, 0x2, R88 ;  /* 0x000000027f107825 */ /* 0x040fe400078e0258 */
[----:B------:R-:W3:Y:S02]  /*0b20*/  LDG.E.U16 R15, [R14.64] ;  /* 0x000000060e0f7981 */ /* 0x000ee4000c1e1500 */
[C---:B------:R-:W-:Y:S02]  /*0b30*/  IMAD.WIDE R18, R127.reuse, 0x2, R84 ;  /* 0x000000027f127825 */ /* 0x040fe400078e0254 */
[----:B------:R-:W4:Y:S02]  /*0b40*/  LDG.E.U16 R17, [R16.64] ;  /* 0x0000000610117981 */ /* 0x000f24000c1e1500 */
[----:B------:R-:W-:-:S02]  /*0b50*/  IMAD.WIDE R20, R127, 0x2, R90 ;  /* 0x000000027f147825 */ /* 0x000fc400078e025a */
[----:B------:R-:W5:Y:S02]  /*0b60*/  LDG.E.U16 R19, [R18.64] ;  /* 0x0000000612137981 */ /* 0x000f64000c1e1500 */
[C---:B------:R-:W-:Y:S02]  /*0b70*/  IMAD.WIDE R22, R127.reuse, 0x2, R92 ;  /* 0x000000027f167825 */ /* 0x040fe400078e025c */
[----:B------:R-:W5:Y:S02]  /*0b80*/  LDG.E.U16 R21, [R20.64] ;  /* 0x0000000614157981 */ /* 0x000f64000c1e1500 */
[C---:B------:R-:W-:Y:S02]  /*0b90*/  IMAD.WIDE R24, R127.reuse, 0x2, R94 ;  /* 0x000000027f187825 */ /* 0x040fe400078e025e */
[----:B------:R-:W5:Y:S02]  /*0ba0*/  LDG.E.U16 R23, [R22.64] ;  /* 0x0000000616177981 */ /* 0x000f64000c1e1500 */
[----:B------:R-:W-:-:S02]  /*0bb0*/  IMAD.WIDE R26, R127, 0x2, R86 ;  /* 0x000000027f1a7825 */ /* 0x000fc400078e0256 */
[----:B------:R-:W5:Y:S04]  /*0bc0*/  LDG.E.U16 R37, [R24.64] ;  /* 0x0000000618257981 */ /* 0x000f68000c1e1500 */
[----:B------:R-:W5:Y:S04]  /*0bd0*/  LDG.E.U16 R39, [R26.64] ;  /* 0x000000061a277981 */ /* 0x000f68000c1e1500 */
[----:B------:R-:W-:Y:S01]  /*0be0*/  BAR.SYNC.DEFER_BLOCKING 0x0 ;  /* 0x0000000000007b1d */ /* 0x000fe20000010000 */
[----:B------:R-:W-:-:S04]  /*0bf0*/  LEA R140, R123, UR4, 0x1 ;  /* 0x000000047b8c7c11 */ /* 0x000fc8000f8e08ff */
[C---:B------:R-:W-:Y:S02]  /*0c00*/  LOP3.LUT R36, R140.reuse, 0x70, RZ, 0xfc, !PT ;  /* 0x000000708c247812 */ /* 0x040fe400078efcff */
[----:B------:R-:W-:Y:S02]  /*0c10*/  LOP3.LUT R38, R140, 0x71, RZ, 0xfc, !PT ;  /* 0x000000718c267812 */ /* 0x000fe400078efcff */
[-C--:B------:R-:W-:Y:S02]  /*0c20*/  ISETP.GE.AND P3, PT, R121, R36.reuse, PT ;  /* 0x000000247900720c */ /* 0x080fe40003f66270 */
[----:B------:R-:W-:Y:S02]  /*0c30*/  ISETP.GE.AND P4, PT, R129, R36, PT ;  /* 0x000000248100720c */ /* 0x000fe40003f86270 */
[-C--:B------:R-:W-:Y:S02]  /*0c40*/  ISETP.GE.AND P5, PT, R121, R38.reuse, PT ;  /* 0x000000267900720c */ /* 0x080fe40003fa6270 */
[----:B------:R-:W-:-:S02]  /*0c50*/  ISETP.GE.AND P6, PT, R129, R38, PT ;  /* 0x000000268100720c */ /* 0x000fc40003fc6270 */
[----:B------:R-:W-:Y:S02]  /*0c60*/  SEL R142, RZ, 0x7fff8, P3 ;  /* 0x0007fff8ff8e7807 */ /* 0x000fe40001800000 */
[----:B------:R-:W-:Y:S02]  /*0c70*/  SEL R79, RZ, 0x1fffe, P4 ;  /* 0x0001fffeff4f7807 */ /* 0x000fe40002000000 */
[----:B------:R-:W-:Y:S02]  /*0c80*/  SEL R141, RZ, 0x4, P5 ;  /* 0x00000004ff8d7807 */ /* 0x000fe40002800000 */
[----:B------:R-:W-:Y:S02]  /*0c90*/  LOP3.LUT R62, R140, 0x68, RZ, 0xfc, !PT ;  /* 0x000000688c3e7812 */ /* 0x000fe400078efcff */
[----:B------:R-:W-:-:S05]  /*0ca0*/  SEL R78, RZ, 0x1, P6 ;  /* 0x00000001ff4e7807 */ /* 0x000fca0003000000 */
[----:B------:R-:W-:-:S05]  /*0cb0*/  IMAD.IADD R143, R78, 0x1, R79 ;  /* 0x000000014e8f7824 */ /* 0x000fca00078e024f */
[----:B------:R-:W-:-:S04]  /*0cc0*/  LOP3.LUT R143, R143, 0x3, RZ, 0xc0, !PT ;  /* 0x000000038f8f7812 */ /* 0x000fc800078ec0ff */
[----:B------:R-:W-:Y:S02]  /*0cd0*/  IADD3 R142, R143, R142, R141 ;  /* 0x0000008e8f8e7210 */ /* 0x000fe40007ffe08d */
[C---:B------:R-:W-:Y:S02]  /*0ce0*/  IADD3 R60, R140.reuse, 0x10, RZ ;  /* 0x000000108c3c7810 */ /* 0x040fe40007ffe0ff */
[C---:B------:R-:W-:Y:S02]  /*0cf0*/  IADD3 R156, R140.reuse, 0x18, RZ ;  /* 0x000000188c9c7810 */ /* 0x040fe40007ffe0ff */
[C---:B------:R-:W-:Y:S02]  /*0d00*/  IADD3 R154, R140.reuse, 0x20, RZ ;  /* 0x000000208c9a7810 */ /* 0x040fe40007ffe0ff */
[C---:B------:R-:W-:Y:S02]  /*0d10*/  IADD3 R150, R140.reuse, 0x28, RZ ;  /* 0x000000288c967810 */ /* 0x040fe40007ffe0ff */
[----:B------:R-:W-:-:S02]  /*0d20*/  IADD3 R158, R140, 0x19, RZ ;  /* 0x000000198c9e7810 */ /* 0x000fc40007ffe0ff */
[C---:B------:R-:W-:Y:S02]  /*0d30*/  IADD3 R152, R140.reuse, 0x21, RZ ;  /* 0x000000218c987810 */ /* 0x040fe40007ffe0ff */
[C---:B------:R-:W-:Y:S02]  /*0d40*/  IADD3 R148, R140.reuse, 0x38, RZ ;  /* 0x000000388c947810 */ /* 0x040fe40007ffe0ff */
[C---:B------:R-:W-:Y:S02]  /*0d50*/  IADD3 R146, R140.reuse, 0x29, RZ ;  /* 0x000000298c927810 */ /* 0x040fe40007ffe0ff */
[C---:B------:R-:W-:Y:S01]  /*0d60*/  IADD3 R144, R140.reuse, 0x30, RZ ;  /* 0x000000308c907810 */ /* 0x040fe20007ffe0ff */
[----:B--2---:R-:W-:Y:S04]  /*0d70*/  STS.U16 [R128], R13 ;  /* 0x0000000d80007388 */ /* 0x004fe80000000400 */
[----:B---3--:R-:W-:Y:S04]  /*0d80*/  STS.U16 [R128+0x200], R15 ;  /* 0x0002000f80007388 */ /* 0x008fe80000000400 */
[----:B----4-:R-:W-:Y:S04]  /*0d90*/  STS.U16 [R128+0x400], R17 ;  /* 0x0004001180007388 */ /* 0x010fe80000000400 */
[----:B-----5:R-:W-:Y:S04]  /*0da0*/  STS.U16 [R128+0x600], R19 ;  /* 0x0006001380007388 */ /* 0x020fe80000000400 */
[----:B------:R-:W-:Y:S04]  /*0db0*/  STS.U16 [R128+0x800], R21 ;  /* 0x0008001580007388 */ /* 0x000fe80000000400 */
[----:B------:R-:W-:Y:S04]  /*0dc0*/  STS.U16 [R128+0xa00], R23 ;  /* 0x000a001780007388 */ /* 0x000fe80000000400 */
[----:B------:R-:W-:Y:S04]  /*0dd0*/  STS.U16 [R128+0xc00], R37 ;  /* 0x000c002580007388 */ /* 0x000fe80000000400 */
[----:B------:R-:W-:Y:S04]  /*0de0*/  STS.U16 [R128+0xe00], R39 ;  /* 0x000e002780007388 */ /* 0x000fe80000000400 */
[----:B------:R-:W-:Y:S06]  /*0df0*/  BAR.SYNC.DEFER_BLOCKING 0x0 ;  /* 0x0000000000007b1d */ /* 0x000fec0000010000 */
[----:B------:R-:W-:Y:S04]  /*0e00*/  LDSM.16.MT88.4 R64, [R124+0x1000] ;  /* 0x001000007c40783b */ /* 0x000fe80000004200 */
[----:B------:R-:W0:Y:S04]  /*0e10*/  LDSM.16.M88.4 R40, [R125+0x200] ;  /* 0x000200007d28783b */ /* 0x000e280000000200 */
[----:B------:R-:W1:Y:S04]  /*0e20*/  LDSM.16.M88.4 R12, [R125+0x400] ;  /* 0x000400007d0c783b */ /* 0x000e680000000200 */
[----:B------:R-:W2:Y:S04]  /*0e30*/  LDSM.16.M88.4 R32, [R125] ;  /* 0x000000007d20783b */ /* 0x000ea80000000200 */
[----:B------:R-:W3:Y:S04]  /*0e40*/  LDSM.16.M88.4 R44, [R125+0x600] ;  /* 0x000600007d2c783b */ /* 0x000ee80000000200 */
[----:B------:R-:W4:Y:S04]  /*0e50*/  LDSM.16.M88.4 R56, [R125+0xa00] ;  /* 0x000a00007d38783b */ /* 0x000f280000000200 */
[----:B------:R-:W5:Y:S04]  /*0e60*/  LDSM.16.M88.4 R52, [R125+0x800] ;  /* 0x000800007d34783b */ /* 0x000f680000000200 */
[----:B------:R-:W2:Y:S04]  /*0e70*/  LDSM.16.M88.4 R68, [R125+0xe00] ;  /* 0x000e00007d44783b */ /* 0x000ea80000000200 */
[----:B------:R-:W2:Y:S01]  /*0e80*/  LDSM.16.M88.4 R72, [R125+0xc00] ;  /* 0x000c00007d48783b */ /* 0x000ea20000000200 */
[C---:B0-----:R-:W-:Y:S07]  /*0e90*/  HMMA.16816.F32 R28, R64.reuse, R40, RZ ;  /* 0x00000028401c723c */ /* 0x041fee00000018ff */
[----:B------:R-:W-:Y:S01]  /*0ea0*/  LOP3.LUT R40, R140, 0x79, RZ, 0xfc, !PT ;  /* 0x000000798c287812 */ /* 0x000fe200078efcff */
[----:B-1----:R-:W-:Y:S03]  /*0eb0*/  HMMA.16816.F32 R20, R64, R12, RZ ;  /* 0x0000000c4014723c */ /* 0x002fe600000018ff */
[----:B------:R-:W-:-:S04]  /*0ec0*/  ISETP.GE.AND P2, PT, R121, R40, PT ;  /* 0x000000287900720c */ /* 0x000fc80003f46270 */
[----:B------:R-:W-:Y:S01]  /*0ed0*/  LOP3.LUT R12, R140, 0x78, RZ, 0xfc, !PT ;  /* 0x000000788c0c7812 */ /* 0x000fe200078efcff */
[----:B------:R-:W-:Y:S03]  /*0ee0*/  HMMA.16816.F32 R36, R64, R14, RZ ;  /* 0x0000000e4024723c */ /* 0x000fe600000018ff */
[----:B------:R-:W-:-:S04]  /*0ef0*/  ISETP.GE.AND P1, PT, R121, R12, PT ;  /* 0x0000000c7900720c */ /* 0x000fc80003f26270 */
[C---:B------:R-:W-:Y:S02]  /*0f00*/  LOP3.LUT R14, R140.reuse, 0x60, RZ, 0xfc, !PT ;  /* 0x000000608c0e7812 */ /* 0x040fe400078efcff */
[----:B------:R-:W-:Y:S02]  /*0f10*/  ISETP.GE.AND P3, PT, R129, R12, PT ;  /* 0x0000000c8100720c */ /* 0x000fe40003f66270 */
[-C--:B------:R-:W-:Y:S02]  /*0f20*/  ISETP.GE.AND P4, PT, R121, R14.reuse, PT ;  /* 0x0000000e7900720c */ /* 0x080fe40003f86270 */
[----:B------:R-:W-:Y:S02]  /*0f30*/  ISETP.GE.AND P5, PT, R129, R14, PT ;  /* 0x0000000e8100720c */ /* 0x000fe40003fa6270 */
[C---:B------:R-:W-:Y:S02]  /*0f40*/  LOP3.LUT R12, R140.reuse, 0x61, RZ, 0xfc, !PT ;  /* 0x000000618c0c7812 */ /* 0x040fe400078efcff */
[----:B------:R-:W-:-:S02]  /*0f50*/  IADD3 R14, R140, 0x9, RZ ;  /* 0x000000098c0e7810 */ /* 0x000fc40007ffe0ff */
[----:B------:R-:W-:Y:S02]  /*0f60*/  SEL R137, RZ, 0x4, P2 ;  /* 0x00000004ff897807 */ /* 0x000fe40001000000 */
[----:B------:R-:W-:Y:S02]  /*0f70*/  SEL R138, RZ, 0x7fff8, P1 ;  /* 0x0007fff8ff8a7807 */ /* 0x000fe40000800000 */
[----:B------:R-:W-:Y:S02]  /*0f80*/  SEL R136, RZ, 0x1fffe, P3 ;  /* 0x0001fffeff887807 */ /* 0x000fe40001800000 */
[----:B------:R-:W-:Y:S02]  /*0f90*/  ISETP.GE.AND P2, PT, R129, R12, PT ;  /* 0x0000000c8100720c */ /* 0x000fe40003f46270 */
[-C--:B------:R-:W-:Y:S02]  /*0fa0*/  ISETP.GE.AND P1, PT, R121, R14.reuse, PT ;  /* 0x0000000e7900720c */ /* 0x080fe40003f26270 */
[----:B------:R-:W-:-:S02]  /*0fb0*/  ISETP.GE.AND P3, PT, R129, R14, PT ;  /* 0x0000000e8100720c */ /* 0x000fc40003f66270 */
[----:B------:R-:W-:Y:S02]  /*0fc0*/  LOP3.LUT R14, R140, 0x69, RZ, 0xfc, !PT ;  /* 0x000000698c0e7812 */ /* 0x000fe400078efcff */
[----:B------:R-:W-:Y:S02]  /*0fd0*/  SEL R63, RZ, 0x1, P2 ;  /* 0x00000001ff3f7807 */ /* 0x000fe40001000000 */
[-C--:B------:R-:W-:Y:S02]  /*0fe0*/  ISETP.GE.AND P2, PT, R129, R14.reuse, PT ;  /* 0x0000000e8100720c */ /* 0x080fe40003f46270 */
[----:B------:R-:W-:Y:S02]  /*0ff0*/  SEL R76, RZ, 0x1fffe, P5 ;  /* 0x0001fffeff4c7807 */ /* 0x000fe40002800000 */
[----:B------:R-:W-:Y:S02]  /*1000*/  ISETP.GE.AND P5, PT, R121, R14, PT ;  /* 0x0000000e7900720c */ /* 0x000fe40003fa6270 */
[----:B------:R-:W-:-:S02]  /*1010*/  ISETP.GE.AND P0, PT, R129, R40, PT ;  /* 0x000000288100720c */ /* 0x000fc40003f06270 */
[----:B------:R-:W-:Y:S02]  /*1020*/  SEL R61, RZ, 0x1, P2 ;  /* 0x00000001ff3d7807 */ /* 0x000fe40001000000 */
[-C--:B------:R-:W-:Y:S02]  /*1030*/  ISETP.GE.AND P2, PT, R129, R62.reuse, PT ;  /* 0x0000003e8100720c */ /* 0x080fe40003f46270 */
[----:B------:R-:W-:Y:S02]  /*1040*/  SEL R77, RZ, 0x4, P5 ;  /* 0x00000004ff4d7807 */ /* 0x000fe40002800000 */
[----:B------:R-:W-:Y:S02]  /*1050*/  ISETP.GE.AND P5, PT, R121, R62, PT ;  /* 0x0000003e7900720c */ /* 0x000fe40003fa6270 */
[----:B------:R-:W-:Y:S02]  /*1060*/  SEL R79, RZ, 0x1, P0 ;  /* 0x00000001ff4f7807 */ /* 0x000fe40000000000 */
[----:B------:R-:W-:Y:S01]  /*1070*/  SEL R62, RZ, 0x1fffe, P2 ;  /* 0x0001fffeff3e7807 */ /* 0x000fe20001000000 */
[----:B--2---:R-:W-:Y:S02]  /*1080*/  HMMA.16816.F32 R24, R64, R34, RZ ;  /* 0x000000224018723c */ /* 0x004fe400000018ff */
[----:B------:R-:W-:-:S02]  /*1090*/  IMAD.IADD R79, R79, 0x1, R136 ;  /* 0x000000014f4f7824 */ /* 0x000fc400078e0288 */
[----:B------:R-:W-:Y:S01]  /*10a0*/  IMAD.IADD R61, R61, 0x1, R62 ;  /* 0x000000013d3d7824 */ /* 0x000fe200078e023e */
[----:B------:R-:W-:Y:S02]  /*10b0*/  SEL R78, RZ, 0x7fff8, P5 ;  /* 0x0007fff8ff4e7807 */ /* 0x000fe40002800000 */
[----:B------:R-:W-:Y:S01]  /*10c0*/  LOP3.LUT R141, R79, 0x3, RZ, 0xc0, !PT ;  /* 0x000000034f8d7812 */ /* 0x000fe200078ec0ff */
[----:B------:R-:W-:Y:S01]  /*10d0*/  HMMA.16816.F32 R16, R64, R42, RZ ;  /* 0x0000002a4010723c */ /* 0x000fe200000018ff */
[----:B------:R-:W-:Y:S01]  /*10e0*/  LOP3.LUT R79, R61, 0x3, RZ, 0xc0, !PT ;  /* 0x000000033d4f7812 */ /* 0x000fe200078ec0ff */
[----:B------:R-:W-:Y:S01]  /*10f0*/  IMAD.IADD R136, R63, 0x1, R76 ;  /* 0x000000013f887824 */ /* 0x000fe200078e024c */
[----:B------:R-:W-:Y:S02]  /*1100*/  ISETP.GE.AND P6, PT, R121, R12, PT ;  /* 0x0000000c7900720c */ /* 0x000fe40003fc6270 */
[----:B------:R-:W-:-:S03]  /*1110*/  IADD3 R77, R79, R78, R77 ;  /* 0x0000004e4f4d7210 */ /* 0x000fc60007ffe04d */
[----:B------:R-:W-:Y:S01]  /*1120*/  HMMA.16816.F32 R32, R64, R32, RZ ;  /* 0x000000204020723c */ /* 0x000fe200000018ff */
[----:B------:R-:W-:Y:S01]  /*1130*/  SEL R139, RZ, 0x7fff8, P4 ;  /* 0x0007fff8ff8b7807 */ /* 0x000fe20002000000 */
[----:B------:R-:W-:Y:S01]  /*1140*/  IMAD.SHL.U32 R77, R77, 0x100, RZ ;  /* 0x000001004d4d7824 */ /* 0x000fe200078e00ff */
[----:B------:R-:W-:Y:S02]  /*1150*/  SEL R78, RZ, 0x4, P6 ;  /* 0x00000004ff4e7807 */ /* 0x000fe40003000000 */
[----:B------:R-:W-:-:S04]  /*1160*/  LOP3.LUT R136, R136, 0x3, RZ, 0xc0, !PT ;  /* 0x0000000388887812 */ /* 0x000fc800078ec0ff */
[----:B------:R-:W-:Y:S02]  /*1170*/  IADD3 R139, R136, R139, R78 ;  /* 0x0000008b888b7210 */ /* 0x000fe40007ffe04e */
[----:B------:R-:W-:Y:S01]  /*1180*/  LOP3.LUT R136, R77, 0xf00, RZ, 0xe2, !PT ;  /* 0x00000f004d887812 */ /* 0x000fe200078ee2ff */
[----:B------:R-:W-:Y:S01]  /*1190*/  FMUL R25, R25, c[0x0][0x188] ;  /* 0x0000620019197a20 */ /* 0x000fe20000400000 */
[----:B------:R-:W-:-:S03]  /*11a0*/  IADD3 R137, R141, R138, R137 ;  /* 0x0000008a8d897210 */ /* 0x000fc60007ffe089 */
[----:B------:R-:W-:Y:S01]  /*11b0*/  IMAD R136, R139, 0x1000, R136 ;  /* 0x000010008b887824 */ /* 0x000fe200078e0288 */
[----:B------:R-:W-:Y:S01]  /*11c0*/  ISETP.GE.AND P5, PT, R121, R60, PT ;  /* 0x0000003c7900720c */ /* 0x000fe20003fa6270 */
[----:B------:R-:W-:Y:S01]  /*11d0*/  FMUL R139, R28, c[0x0][0x188] ;  /* 0x000062001c8b7a20 */ /* 0x000fe20000400000 */
[----:B------:R-:W-:Y:S01]  /*11e0*/  LOP3.LUT R79, R137, 0xf, RZ, 0xc0, !PT ;  /* 0x0000000f894f7812 */ /* 0x000fe200078ec0ff */
[----:B------:R-:W-:Y:S01]  /*11f0*/  FMUL R16, R16, c[0x0][0x188] ;  /* 0x0000620010107a20 */ /* 0x000fe20000400000 */
[----:B------:R-:W-:Y:S01]  /*1200*/  FSEL R137, R25, -INF , P1 ;  /* 0xff80000019897808 */ /* 0x000fe20000800000 */
[----:B------:R-:W-:Y:S01]  /*1210*/  FMUL R25, R27, c[0x0][0x188] ;  /* 0x000062001b197a20 */ /* 0x000fe20000400000 */
[----:B------:R-:W-:Y:S02]  /*1220*/  FSEL R139, R139, -INF , P5 ;  /* 0xff8000008b8b7808 */ /* 0x000fe40002800000 */
[----:B------:R-:W-:Y:S01]  /*1230*/  ISETP.GE.AND P5, PT, R121, R156, PT ;  /* 0x0000009c7900720c */ /* 0x000fe20003fa6270 */
[----:B------:R-:W-:Y:S01]  /*1240*/  FMUL R20, R20, c[0x0][0x188] ;  /* 0x0000620014147a20 */ /* 0x000fe20000400000 */
[----:B------:R-:W-:Y:S01]  /*1250*/  FSEL R25, R25, -INF , P3 ;  /* 0xff80000019197808 */ /* 0x000fe20001800000 */
[----:B------:R-:W-:Y:S01]  /*1260*/  FMUL R33, R33, c[0x0][0x188] ;  /* 0x0000620021217a20 */ /* 0x000fe20000400000 */
[----:B------:R-:W-:-:S02]  /*1270*/  FSEL R153, R16, -INF , P5 ;  /* 0xff80000010997808 */ /* 0x000fc40002800000 */
[C---:B------:R-:W-:Y:S02]  /*1280*/  ISETP.GE.AND P5, PT, R121.reuse, R154, PT ;  /* 0x0000009a7900720c */ /* 0x040fe40003fa6270 */
[----:B------:R-:W-:Y:S01]  /*1290*/  ISETP.GT.AND P3, PT, R121, R140, PT ;  /* 0x0000008c7900720c */ /* 0x000fe20003f64270 */
[----:B------:R-:W-:Y:S01]  /*12a0*/  FMUL R36, R36, c[0x0][0x188] ;  /* 0x0000620024247a20 */ /* 0x000fe20000400000 */
[----:B------:R-:W-:Y:S01]  /*12b0*/  FSEL R143, R20, -INF , P5 ;  /* 0xff800000148f7808 */ /* 0x000fe20002800000 */
[----:B------:R-:W-:Y:S01]  /*12c0*/  FMUL R32, R32, c[0x0][0x188] ;  /* 0x0000620020207a20 */ /* 0x000fe20000400000 */
[----:B------:R-:W-:Y:S01]  /*12d0*/  FSEL R167, R33, -INF , P3 ;  /* 0xff80000021a77808 */ /* 0x000fe20001800000 */
[----:B---3--:R-:W-:Y:S01]  /*12e0*/  HMMA.16816.F32 R40, R64, R46, RZ ;  /* 0x0000002e4028723c */ /* 0x008fe200000018ff */
[----:B------:R-:W-:Y:S02]  /*12f0*/  ISETP.GE.AND P5, PT, R121, R150, PT ;  /* 0x000000967900720c */ /* 0x000fe40003fa6270 */
[----:B------:R-:W-:-:S02]  /*1300*/  IADD3 R12, R140, 0x8, RZ ;  /* 0x000000088c0c7810 */ /* 0x000fc40007ffe0ff */
[C---:B------:R-:W-:Y:S01]  /*1310*/  ISETP.GE.AND P3, PT, R121.reuse, R140, PT ;  /* 0x0000008c7900720c */ /* 0x040fe20003f66270 */
[----:B------:R-:W-:Y:S01]  /*1320*/  FMUL R24, R24, c[0x0][0x188] ;  /* 0x0000620018187a20 */ /* 0x000fe20000400000 */
[----:B------:R-:W-:Y:S01]  /*1330*/  FSEL R145, R36, -INF , P5 ;  /* 0xff80000024917808 */ /* 0x000fe20002800000 */
[C---:B------:R-:W-:Y:S01]  /*1340*/  HMMA.16816.F32 R44, R64.reuse, R44, RZ ;  /* 0x0000002c402c723c */ /* 0x040fe200000018ff */
[----:B------:R-:W-:Y:S02]  /*1350*/  ISETP.GE.AND P4, PT, R121, R12, PT ;  /* 0x0000000c7900720c */ /* 0x000fe40003f86270 */
[----:B------:R-:W-:Y:S02]  /*1360*/  FSEL R36, R32, -INF , P3 ;  /* 0xff80000020247808 */ /* 0x000fe40001800000 */
[----:B------:R-:W-:Y:S01]  /*1370*/  IADD3 R76, R140, 0x11, RZ ;  /* 0x000000118c4c7810 */ /* 0x000fe20007ffe0ff */
[----:B------:R-:W-:Y:S01]  /*1380*/  FMUL R29, R29, c[0x0][0x188] ;  /* 0x000062001d1d7a20 */ /* 0x000fe20000400000 */
[----:B------:R-:W-:Y:S01]  /*1390*/  FSEL R163, R24, -INF , P4 ;  /* 0xff80000018a37808 */ /* 0x000fe20002000000 */
[----:B----4-:R-:W-:Y:S01]  /*13a0*/  HMMA.16816.F32 R12, R64, R56, RZ ;  /* 0x00000038400c723c */ /* 0x010fe200000018ff */
[----:B------:R-:W-:-:S02]  /*13b0*/  FMNMX R16, R36, R167, !PT ;  /* 0x000000a724107209 */ /* 0x000fc40007800000 */
[----:B------:R-:W-:Y:S02]  /*13c0*/  ISETP.GE.AND P6, PT, R121, R76, PT ;  /* 0x0000004c7900720c */ /* 0x000fe40003fc6270 */
[----:B------:R-:W-:-:S03]  /*13d0*/  FMNMX R16, R163, R16, !PT ;  /* 0x00000010a3107209 */ /* 0x000fc60007800000 */
[C---:B------:R-:W-:Y:S01]  /*13e0*/  HMMA.16816.F32 R56, R64.reuse, R58, RZ ;  /* 0x0000003a4038723c */ /* 0x040fe200000018ff */
[----:B------:R-:W-:Y:S01]  /*13f0*/  FMUL R17, R17, c[0x0][0x188] ;  /* 0x0000620011117a20 */ /* 0x000fe20000400000 */
[----:B------:R-:W-:Y:S02]  /*1400*/  FSEL R151, R29, -INF , P6 ;  /* 0xff8000001d977808 */ /* 0x000fe40003000000 */
[----:B------:R-:W-:Y:S02]  /*1410*/  ISETP.GE.AND P6, PT, R121, R158, PT ;  /* 0x0000009e7900720c */ /* 0x000fe40003fc6270 */
[----:B------:R-:W-:Y:S01]  /*1420*/  FMNMX R16, R137, R16, !PT ;  /* 0x0000001089107209 */ /* 0x000fe20007800000 */
[----:B------:R-:W-:Y:S01]  /*1430*/  FMUL R21, R21, c[0x0][0x188] ;  /* 0x0000620015157a20 */ /* 0x000fe20000400000 */
[----:B-----5:R-:W-:Y:S01]  /*1440*/  HMMA.16816.F32 R48, R64, R52, RZ ;  /* 0x000000344030723c */ /* 0x020fe200000018ff */
[----:B------:R-:W-:Y:S01]  /*1450*/  FSEL R141, R17, -INF , P6 ;  /* 0xff800000118d7808 */ /* 0x000fe20003000000 */
[----:B------:R-:W-:Y:S01]  /*1460*/  IMAD R142, R142, 0x10, R79 ;  /* 0x000000108e8e7824 */ /* 0x000fe200078e024f */
[----:B------:R-:W-:-:S02]  /*1470*/  ISETP.GE.AND P6, PT, R121, R152, PT ;  /* 0x000000987900720c */ /* 0x000fc40003fc6270 */
[----:B------:R-:W-:-:S03]  /*1480*/  FMNMX R16, R139, R16, !PT ;  /* 0x000000108b107209 */ /* 0x000fc60007800000 */
[C---:B------:R-:W-:Y:S01]  /*1490*/  HMMA.16816.F32 R52, R64.reuse, R54, RZ ;  /* 0x000000364034723c */ /* 0x040fe200000018ff */
[----:B------:R-:W-:Y:S01]  /*14a0*/  FSEL R147, R21, -INF , P6 ;  /* 0xff80000015937808 */ /* 0x000fe20003000000 */
[----:B------:R-:W-:Y:S01]  /*14b0*/  FMUL R29, R40, c[0x0][0x188] ;  /* 0x00006200281d7a20 */ /* 0x000fe20000400000 */
[----:B------:R-:W-:Y:S01]  /*14c0*/  FMNMX R16, R151, R16, !PT ;  /* 0x0000001097107209 */ /* 0x000fe20007800000 */
[----:B------:R-:W-:Y:S01]  /*14d0*/  FMUL R37, R37, c[0x0][0x188] ;  /* 0x0000620025257a20 */ /* 0x000fe20000400000 */
[----:B------:R-:W-:Y:S02]  /*14e0*/  LOP3.LUT R27, R142, 0xff, RZ, 0xc0, !PT ;  /* 0x000000ff8e1b7812 */ /* 0x000fe400078ec0ff */
[C---:B------:R-:W-:Y:S02]  /*14f0*/  ISETP.GE.AND P6, PT, R121.reuse, R148, PT ;  /* 0x000000947900720c */ /* 0x040fe40003fc6270 */
[----:B------:R-:W-:Y:S02]  /*1500*/  ISETP.GE.AND P5, PT, R121, R146, PT ;  /* 0x000000927900720c */ /* 0x000fe40003fa6270 */
[----:B------:R-:W-:Y:S01]  /*1510*/  IADD3 R142, R140, 0x31, RZ ;  /* 0x000000318c8e7810 */ /* 0x000fe20007ffe0ff */
[----:B------:R-:W-:Y:S01]  /*1520*/  FMUL R44, R44, c[0x0][0x188] ;  /* 0x000062002c2c7a20 */ /* 0x000fe20000400000 */
[----:B------:R-:W-:Y:S01]  /*1530*/  ISETP.GE.AND P1, PT, R129, R76, PT ;  /* 0x0000004c8100720c */ /* 0x000fe20003f26270 */
[----:B------:R-:W-:Y:S01]  /*1540*/  FMUL R45, R45, c[0x0][0x188] ;  /* 0x000062002d2d7a20 */ /* 0x000fe20000400000 */
[----:B------:R-:W-:Y:S01]  /*1550*/  FMNMX R16, R153, R16, !PT ;  /* 0x0000001099107209 */ /* 0x000fe20007800000 */
[----:B------:R-:W-:Y:S01]  /*1560*/  HMMA.16816.F32 R76, R64, R68, RZ ;  /* 0x00000044404c723c */ /* 0x000fe200000018ff */
[----:B------:R-:W-:-:S02]  /*1570*/  FSEL R29, R29, -INF , P6 ;  /* 0xff8000001d1d7808 */ /* 0x000fc40003000000 */
[----:B------:R-:W-:Y:S02]  /*1580*/  FSEL R155, R37, -INF , P5 ;  /* 0xff800000259b7808 */ /* 0x000fe40002800000 */
[C---:B------:R-:W-:Y:S02]  /*1590*/  ISETP.GE.AND P6, PT, R121.reuse, R144, PT ;  /* 0x000000907900720c */ /* 0x040fe40003fc6270 */
[----:B------:R-:W-:Y:S01]  /*15a0*/  IMAD.IADD R69, R136, 0x1, R27 ;  /* 0x0000000188457824 */ /* 0x000fe200078e021b */
[----:B------:R-:W-:Y:S02]  /*15b0*/  ISETP.GE.AND P5, PT, R121, R142, PT ;  /* 0x0000008e7900720c */ /* 0x000fe40003fa6270 */
[C---:B------:R-:W-:Y:S02]  /*15c0*/  IADD3 R138, R140.reuse, 0x39, RZ ;  /* 0x000000398c8a7810 */ /* 0x040fe40007ffe0ff */
[----:B------:R-:W-:Y:S02]  /*15d0*/  LOP3.LUT R136, R140, 0x59, RZ, 0xfc, !PT ;  /* 0x000000598c887812 */ /* 0x000fe400078efcff */
[----:B------:R-:W-:-:S02]  /*15e0*/  ISETP.GE.AND P2, PT, R129, R60, PT ;  /* 0x0000003c8100720c */ /* 0x000fc40003f46270 */
[----:B------:R-:W-:Y:S01]  /*15f0*/  FMNMX R16, R141, R16, !PT ;  /* 0x000000108d107209 */ /* 0x000fe20007800000 */
[C---:B------:R-:W-:Y:S01]  /*1600*/  HMMA.16816.F32 R60, R64.reuse, R72, RZ ;  /* 0x00000048403c723c */ /* 0x040fe200000018ff */
[----:B------:R-:W-:Y:S01]  /*1610*/  FSEL R157, R44, -INF , P6 ;  /* 0xff8000002c9d7808 */ /* 0x000fe20003000000 */
[----:B------:R-:W-:Y:S01]  /*1620*/  FMUL R41, R41, c[0x0][0x188] ;  /* 0x0000620029297a20 */ /* 0x000fe20000400000 */
[----:B------:R-:W-:Y:S01]  /*1630*/  FSEL R159, R45, -INF , P5 ;  /* 0xff8000002d9f7808 */ /* 0x000fe20002800000 */
[----:B------:R-:W-:Y:S01]  /*1640*/  FMUL R17, R57, c[0x0][0x188] ;  /* 0x0000620039117a20 */ /* 0x000fe20000400000 */
[C---:B------:R-:W-:Y:S02]  /*1650*/  ISETP.GE.AND P6, PT, R121.reuse, R138, PT ;  /* 0x0000008a7900720c */ /* 0x040fe40003fc6270 */
[----:B------:R-:W-:Y:S01]  /*1660*/  ISETP.GE.AND P5, PT, R121, R136, PT ;  /* 0x000000887900720c */ /* 0x000fe20003fa6270 */
[----:B------:R-:W-:Y:S01]  /*1670*/  HMMA.16816.F32 R72, R64, R74, RZ ;  /* 0x0000004a4048723c */ /* 0x000fe200000018ff */
[----:B------:R-:W-:-:S02]  /*1680*/  LOP3.LUT R68, R140, 0x51, RZ, 0xfc, !PT ;  /* 0x000000518c447812 */ /* 0x000fc400078efcff */
[----:B------:R-:W-:Y:S01]  /*1690*/  FMNMX R16, R143, R16, !PT ;  /* 0x000000108f107209 */ /* 0x000fe20007800000 */
[----:B------:R-:W-:-:S04]  /*16a0*/  FMUL R56, R56, c[0x0][0x188] ;  /* 0x0000620038387a20 */ /* 0x000fc80000400000 */
[----:B------:R-:W-:Y:S01]  /*16b0*/  HMMA.16816.F32 R64, R64, R70, RZ ;  /* 0x000000464040723c */ /* 0x000fe200000018ff */
[----:B------:R-:W-:Y:S01]  /*16c0*/  FSEL R149, R41, -INF , P6 ;  /* 0xff80000029957808 */ /* 0x000fe20003000000 */
[----:B------:R-:W-:Y:S01]  /*16d0*/  FMUL R21, R13, c[0x0][0x188] ;  /* 0x000062000d157a20 */ /* 0x000fe20000400000 */
[----:B------:R-:W-:-:S04]  /*16e0*/  FSEL R17, R17, -INF , P5 ;  /* 0xff80000011117808 */ /* 0x000fc80002800000 */
[C---:B------:R-:W-:Y:S02]  /*16f0*/  LOP3.LUT R70, R140.reuse, 0x58, RZ, 0xfc, !PT ;  /* 0x000000588c467812 */ /* 0x040fe400078efcff */
[C---:B------:R-:W-:Y:S02]  /*1700*/  ISETP.GE.AND P5, PT, R121.reuse, R68, PT ;  /* 0x000000447900720c */ /* 0x040fe40003fa6270 */
[----:B------:R-:W-:Y:S02]  /*1710*/  ISETP.GE.AND P6, PT, R121, R70, PT ;  /* 0x000000467900720c */ /* 0x000fe40003fc6270 */
[----:B------:R-:W-:Y:S02]  /*1720*/  FMNMX R16, R147, R16, !PT ;  /* 0x0000001093107209 */ /* 0x000fe40007800000 */
[C---:B------:R-:W-:Y:S02]  /*1730*/  LOP3.LUT R28, R140.reuse, 0x50, RZ, 0xfc, !PT ;  /* 0x000000508c1c7812 */ /* 0x040fe400078efcff */
[----:B------:R-:W-:Y:S01]  /*1740*/  LOP3.LUT R24, R140, 0x49, RZ, 0xfc, !PT ;  /* 0x000000498c187812 */ /* 0x000fe200078efcff */
[----:B------:R-:W-:Y:S01]  /*1750*/  FMUL R12, R12, c[0x0][0x188] ;  /* 0x000062000c0c7a20 */ /* 0x000fe20000400000 */
[----:B------:R-:W-:Y:S01]  /*1760*/  FSEL R13, R56, -INF , P6 ;  /* 0xff800000380d7808 */ /* 0x000fe20003000000 */
[----:B------:R-:W-:Y:S01]  /*1770*/  FMUL R33, R53, c[0x0][0x188] ;  /* 0x0000620035217a20 */ /* 0x000fe20000400000 */
[----:B------:R-:W-:-:S02]  /*1780*/  FSEL R21, R21, -INF , P5 ;  /* 0xff80000015157808 */ /* 0x000fc40002800000 */
[----:B------:R-:W-:Y:S02]  /*1790*/  FMNMX R16, R145, R16, !PT ;  /* 0x0000001091107209 */ /* 0x000fe40007800000 */
[C---:B------:R-:W-:Y:S02]  /*17a0*/  ISETP.GE.AND P6, PT, R121.reuse, R28, PT ;  /* 0x0000001c7900720c */ /* 0x040fe40003fc6270 */
[----:B------:R-:W-:Y:S02]  /*17b0*/  ISETP.GE.AND P5, PT, R121, R24, PT ;  /* 0x000000187900720c */ /* 0x000fe40003fa6270 */
[----:B------:R-:W-:Y:S01]  /*17c0*/  LOP3.LUT R44, R140, 0x48, RZ, 0xfc, !PT ;  /* 0x000000488c2c7812 */ /* 0x000fe200078efcff */
[----:B------:R-:W-:Y:S01]  /*17d0*/  FMUL R52, R52, c[0x0][0x188] ;  /* 0x0000620034347a20 */ /* 0x000fe20000400000 */
[----:B------:R-:W-:Y:S02]  /*17e0*/  FMNMX R16, R155, R16, !PT ;  /* 0x000000109b107209 */ /* 0x000fe40007800000 */
[----:B------:R-:W-:-:S02]  /*17f0*/  FSEL R27, R12, -INF , P6 ;  /* 0xff8000000c1b7808 */ /* 0x000fc40003000000 */
[----:B------:R-:W-:Y:S02]  /*1800*/  FSEL R33, R33, -INF , P5 ;  /* 0xff80000021217808 */ /* 0x000fe40002800000 */
[CC--:B------:R-:W-:Y:S02]  /*1810*/  ISETP.GE.AND P4, PT, R129.reuse, R140.reuse, PT ;  /* 0x0000008c8100720c */ /* 0x0c0fe40003f86270 */
[----:B------:R-:W-:Y:S02]  /*1820*/  ISETP.GT.AND P6, PT, R129, R140, PT ;  /* 0x0000008c8100720c */ /* 0x000fe40003fc4270 */
[----:B------:R-:W-:Y:S02]  /*1830*/  ISETP.GE.AND P5, PT, R121, R44, PT ;  /* 0x0000002c7900720c */ /* 0x000fe40003fa6270 */
[C---:B------:R-:W-:Y:S02]  /*1840*/  LOP3.LUT R40, R140.reuse, 0x40, RZ, 0xfc, !PT ;  /* 0x000000408c287812 */ /* 0x040fe400078efcff */
[----:B------:R-:W-:-:S02]  /*1850*/  LOP3.LUT R140, R140, 0x41, RZ, 0xfc, !PT ;  /* 0x000000418c8c7812 */ /* 0x000fc400078efcff */
[----:B------:R-:W-:Y:S01]  /*1860*/  FMNMX R12, R157, R16, !PT ;  /* 0x000000109d0c7209 */ /* 0x000fe20007800000 */
[----:B------:R-:W-:Y:S01]  /*1870*/  FMUL R49, R49, c[0x0][0x188] ;  /* 0x0000620031317a20 */ /* 0x000fe20000400000 */
[----:B------:R-:W-:Y:S02]  /*1880*/  FSEL R161, R52, -INF , P5 ;  /* 0xff80000034a17808 */ /* 0x000fe40002800000 */
[----:B------:R-:W-:Y:S02]  /*1890*/  ISETP.GE.AND P5, PT, R121, R140, PT ;  /* 0x0000008c7900720c */ /* 0x000fe40003fa6270 */
[----:B------:R-:W-:Y:S01]  /*18a0*/  FMNMX R12, R159, R12, !PT ;  /* 0x0000000c9f0c7209 */ /* 0x000fe20007800000 */
[----:B------:R-:W-:Y:S01]  /*18b0*/  FMUL R48, R48, c[0x0][0x188] ;  /* 0x0000620030307a20 */ /* 0x000fe20000400000 */
[----:B------:R-:W-:Y:S02]  /*18c0*/  FSEL R165, R49, -INF , P5 ;  /* 0xff80000031a57808 */ /* 0x000fe40002800000 */
[----:B------:R-:W-:-:S02]  /*18d0*/  ISETP.GE.AND P5, PT, R121, R40, PT ;  /* 0x000000287900720c */ /* 0x000fc40003fa6270 */
[----:B------:R-:W-:Y:S02]  /*18e0*/  FMNMX R12, R29, R12, !PT ;  /* 0x0000000c1d0c7209 */ /* 0x000fe40007800000 */
[----:B------:R-:W-:Y:S02]  /*18f0*/  FSEL R169, R48, -INF , P5 ;  /* 0xff80000030a97808 */ /* 0x000fe40002800000 */
[----:B------:R-:W-:-:S04]  /*1900*/  FMNMX R12, R149, R12, !PT ;  /* 0x0000000c950c7209 */ /* 0x000fc80007800000 */
[----:B------:R-:W-:-:S04]  /*1910*/  FMNMX R12, R169, R12, !PT ;  /* 0x0000000ca90c7209 */ /* 0x000fc80007800000 */
[----:B------:R-:W-:Y:S02]  /*1920*/  FMNMX R12, R165, R12, !PT ;  /* 0x0000000ca50c7209 */ /* 0x000fe40007800000 */
[----:B------:R-:W-:Y:S02]  /*1930*/  LOP3.LUT R16, R69, 0xffff, RZ, 0xc0, !PT ;  /* 0x0000ffff45107812 */ /* 0x000fe400078ec0ff */
[----:B------:R-:W-:Y:S02]  /*1940*/  FMNMX R12, R161, R12, !PT ;  /* 0x0000000ca10c7209 */ /* 0x000fe40007800000 */
[----:B------:R-:W-:Y:S02]  /*1950*/  SHF.R.U32.HI R20, RZ, 0xf, R16 ;  /* 0x0000000fff147819 */ /* 0x000fe40000011610 */
[----:B------:R-:W-:Y:S01]  /*1960*/  FMNMX R12, R33, R12, !PT ;  /* 0x0000000c210c7209 */ /* 0x000fe20007800000 */
[----:B------:R-:W-:Y:S01]  /*1970*/  FMUL R60, R60, c[0x0][0x188] ;  /* 0x000062003c3c7a20 */ /* 0x000fe20000400000 */
[----:B------:R-:W-:-:S02]  /*1980*/  LOP3.LUT P5, RZ, R20, 0x1, RZ, 0xc0, !PT ;  /* 0x0000000114ff7812 */ /* 0x000fc400078ac0ff */
[----:B------:R-:W-:Y:S02]  /*1990*/  FMNMX R12, R27, R12, !PT ;  /* 0x0000000c1b0c7209 */ /* 0x000fe40007800000 */
[--C-:B------:R-:W-:Y:S01]  /*19a0*/  SHF.R.U32.HI R20, RZ, 0xe, R16.reuse ;  /* 0x0000000eff147819 */ /* 0x100fe20000011610 */
[----:B------:R-:W-:Y:S01]  /*19b0*/  FMUL R37, R61, c[0x0][0x188] ;  /* 0x000062003d257a20 */ /* 0x000fe20000400000 */
[----:B------:R-:W-:Y:S02]  /*19c0*/  FMNMX R12, R21, R12, !PT ;  /* 0x0000000c150c7209 */ /* 0x000fe40007800000 */
[----:B------:R-:W-:Y:S02]  /*19d0*/  FSEL R71, R60, -INF , !P5 ;  /* 0xff8000003c477808 */ /* 0x000fe40006800000 */
[----:B------:R-:W-:Y:S02]  /*19e0*/  LOP3.LUT P5, RZ, R20, 0x1, RZ, 0xc0, !PT ;  /* 0x0000000114ff7812 */ /* 0x000fe400078ac0ff */
[----:B------:R-:W-:-:S02]  /*19f0*/  SHF.R.U32.HI R20, RZ, 0xb, R16 ;  /* 0x0000000bff147819 */ /* 0x000fc40000011610 */
[----:B------:R-:W-:Y:S01]  /*1a00*/  FMNMX R12, R13, R12, !PT ;  /* 0x0000000c0d0c7209 */ /* 0x000fe20007800000 */
[----:B------:R-:W-:Y:S01]  /*1a10*/  FMUL R53, R72, c[0x0][0x188] ;  /* 0x0000620048357a20 */ /* 0x000fe20000400000 */
[----:B------:R-:W-:Y:S02]  /*1a20*/  FSEL R37, R37, -INF , !P5 ;  /* 0xff80000025257808 */ /* 0x000fe40006800000 */
[----:B------:R-:W-:Y:S02]  /*1a30*/  LOP3.LUT P5, RZ, R20, 0x1, RZ, 0xc0, !PT ;  /* 0x0000000114ff7812 */ /* 0x000fe400078ac0ff */
[----:B------:R-:W-:Y:S02]  /*1a40*/  SHF.R.U32.HI R20, RZ, 0xa, R16 ;  /* 0x0000000aff147819 */ /* 0x000fe40000011610 */
[----:B------:R-:W-:Y:S01]  /*1a50*/  FMNMX R12, R17, R12, !PT ;  /* 0x0000000c110c7209 */ /* 0x000fe20007800000 */
[----:B------:R-:W-:Y:S01]  /*1a60*/  FMUL R61, R73, c[0x0][0x188] ;  /* 0x00006200493d7a20 */ /* 0x000fe20000400000 */
[----:B------:R-:W-:-:S02]  /*1a70*/  FSEL R53, R53, -INF , !P5 ;  /* 0xff80000035357808 */ /* 0x000fc40006800000 */
[----:B------:R-:W-:Y:S02]  /*1a80*/  LOP3.LUT P5, RZ, R20, 0x1, RZ, 0xc0, !PT ;  /* 0x0000000114ff7812 */ /* 0x000fe400078ac0ff */
[----:B------:R-:W-:Y:S02]  /*1a90*/  FMNMX R12, R71, R12, !PT ;  /* 0x0000000c470c7209 */ /* 0x000fe40007800000 */
[----:B------:R-:W-:Y:S01]  /*1aa0*/  SHF.R.U32.HI R20, RZ, 0x7, R16 ;  /* 0x00000007ff147819 */ /* 0x000fe20000011610 */
[----:B------:R-:W-:Y:S01]  /*1ab0*/  FMUL R69, R76, c[0x0][0x188] ;  /* 0x000062004c457a20 */ /* 0x000fe20000400000 */
[----:B------:R-:W-:Y:S02]  /*1ac0*/  FSEL R61, R61, -INF , !P5 ;  /* 0xff8000003d3d7808 */ /* 0x000fe40006800000 */
[----:B------:R-:W-:Y:S02]  /*1ad0*/  FMNMX R12, R37, R12, !PT ;  /* 0x0000000c250c7209 */ /* 0x000fe40007800000 */
[----:B------:R-:W-:-:S02]  /*1ae0*/  LOP3.LUT P5, RZ, R20, 0x1, RZ, 0xc0, !PT ;  /* 0x0000000114ff7812 */ /* 0x000fc400078ac0ff */
[--C-:B------:R-:W-:Y:S01]  /*1af0*/  SHF.R.U32.HI R20, RZ, 0x6, R16.reuse ;  /* 0x00000006ff147819 */ /* 0x100fe20000011610 */
[----:B------:R-:W-:Y:S01]  /*1b00*/  FMUL R45, R77, c[0x0][0x188] ;  /* 0x000062004d2d7a20 */ /* 0x000fe20000400000 */
[----:B------:R-:W-:Y:S02]  /*1b10*/  FMNMX R12, R53, R12, !PT ;  /* 0x0000000c350c7209 */ /* 0x000fe40007800000 */
[----:B------:R-:W-:Y:S02]  /*1b20*/  FSEL R69, R69, -INF , !P5 ;  /* 0xff80000045457808 */ /* 0x000fe40006800000 */
[----:B------:R-:W-:Y:S02]  /*1b30*/  LOP3.LUT P5, RZ, R20, 0x1, RZ, 0xc0, !PT ;  /* 0x0000000114ff7812 */ /* 0x000fe400078ac0ff */
[----:B------:R-:W-:Y:S02]  /*1b40*/  SHF.R.U32.HI R20, RZ, 0x3, R16 ;  /* 0x00000003ff147819 */ /* 0x000fe40000011610 */
[----:B------:R-:W-:Y:S01]  /*1b50*/  FMNMX R12, R61, R12, !PT ;  /* 0x0000000c3d0c7209 */ /* 0x000fe20007800000 */
[----:B------:R-:W-:Y:S01]  /*1b60*/  FMUL R49, R64, c[0x0][0x188] ;  /* 0x0000620040317a20 */ /* 0x000fe20000400000 */
[----:B------:R-:W-:-:S02]  /*1b70*/  FSEL R45, R45, -INF , !P5 ;  /* 0xff8000002d2d7808 */ /* 0x000fc40006800000 */
[----:B------:R-:W-:Y:S02]  /*1b80*/  LOP3.LUT P5, RZ, R20, 0x1, RZ, 0xc0, !PT ;  /* 0x0000000114ff7812 */ /* 0x000fe400078ac0ff */
[----:B------:R-:W-:Y:S02]  /*1b90*/  SHF.R.U32.HI R20, RZ, 0x2, R16 ;  /* 0x00000002ff147819 */ /* 0x000fe40000011610 */
[----:B------:R-:W-:Y:S01]  /*1ba0*/  FMNMX R12, R69, R12, !PT ;  /* 0x0000000c450c7209 */ /* 0x000fe20007800000 */
[----:B------:R-:W-:Y:S01]  /*1bb0*/  FMUL R41, R65, c[0x0][0x188] ;  /* 0x0000620041297a20 */ /* 0x000fe20000400000 */
[----:B------:R-:W-:Y:S02]  /*1bc0*/  FSEL R49, R49, -INF , !P5 ;  /* 0xff80000031317808 */ /* 0x000fe40006800000 */
[----:B------:R-:W-:Y:S02]  /*1bd0*/  LOP3.LUT P5, RZ, R20, 0x1, RZ, 0xc0, !PT ;  /* 0x0000000114ff7812 */ /* 0x000fe400078ac0ff */
[----:B------:R-:W-:-:S02]  /*1be0*/  FMNMX R12, R45, R12, !PT ;  /* 0x0000000c2d0c7209 */ /* 0x000fc40007800000 */
[----:B------:R-:W-:Y:S02]  /*1bf0*/  FSEL R41, R41, -INF , !P5 ;  /* 0xff80000029297808 */ /* 0x000fe40006800000 */
[----:B------:R-:W-:-:S04]  /*1c00*/  FMNMX R12, R49, R12, !PT ;  /* 0x0000000c310c7209 */ /* 0x000fc80007800000 */
[----:B------:R-:W-:-:S05]  /*1c10*/  FMNMX R20, R41, R12, !PT ;  /* 0x0000000c29147209 */ /* 0x000fca0007800000 */
[----:B------:R-:W0:Y:S01]  /*1c20*/  SHFL.BFLY PT, R175, R20, 0x2, 0x1f ;  /* 0x0c401f0014af7f89 */ /* 0x000e2200000e0000 */
[----:B------:R-:W-:Y:S02]  /*1c30*/  FMUL R34, R34, c[0x0][0x188] ;  /* 0x0000620022227a20 */ /* 0x000fe40000400000 */
[----:B------:R-:W-:Y:S02]  /*1c40*/  FMUL R26, R26, c[0x0][0x188] ;  /* 0x000062001a1a7a20 */ /* 0x000fe40000400000 */
[----:B------:R-:W-:Y:S01]  /*1c50*/  FMUL R12, R35, c[0x0][0x188] ;  /* 0x00006200230c7a20 */ /* 0x000fe20000400000 */
[----:B------:R-:W-:Y:S01]  /*1c60*/  FSEL R65, R34, -INF , P4 ;  /* 0xff80000022417808 */ /* 0x000fe20002000000 */
[----:B------:R-:W-:Y:S01]  /*1c70*/  IMAD.WIDE R34, R115, 0x2, R2 ;  /* 0x0000000273227825 */ /* 0x000fe200078e0202 */
[----:B------:R-:W-:-:S03]  /*1c80*/  FSEL R57, R26, -INF , P3 ;  /* 0xff8000001a397808 */ /* 0x000fc60001800000 */
[----:B------:R-:W-:Y:S01]  /*1c90*/  IMAD.WIDE R172, R115, 0x2, R96 ;  /* 0x0000000273ac7825 */ /* 0x000fe200078e0260 */
[----:B------:R-:W-:Y:S01]  /*1ca0*/  ISETP.GE.AND P5, PT, R129, R156, PT ;  /* 0x0000009c8100720c */ /* 0x000fe20003fa6270 */
[----:B------:R1:W2:Y:S02]  /*1cb0*/  LDG.E.U16 R171, [R34.64] ;  /* 0x0000000622ab7981 */ /* 0x0002a4000c1e1500 */
[C---:B------:R-:W-:Y:S02]  /*1cc0*/  IMAD.WIDE R178, R115.reuse, 0x2, R104 ;  /* 0x0000000273b27825 */ /* 0x040fe400078e0268 */
[----:B------:R-:W3:Y:S02]  /*1cd0*/  LDG.E.U16 R173, [R172.64] ;  /* 0x00000006acad7981 */ /* 0x000ee4000c1e1500 */
[----:B------:R-:W-:Y:S02]  /*1ce0*/  FMUL R18, R18, c[0x0][0x188] ;  /* 0x0000620012127a20 */ /* 0x000fe40000400000 */
[----:B------:R-:W-:Y:S01]  /*1cf0*/  IMAD.WIDE R182, R115, 0x2, R98 ;  /* 0x0000000273b67825 */ /* 0x000fe200078e0262 */
[----:B------:R-:W4:Y:S01]  /*1d00*/  LDG.E.U16 R179, [R178.64] ;  /* 0x00000006b2b37981 */ /* 0x000f22000c1e1500 */
[----:B0-----:R-:W-:-:S02]  /*1d10*/  FMNMX R26, R20, R175, !PT ;  /* 0x000000af141a7209 */ /* 0x001fc40007800000 */
[----:B------:R-:W-:-:S04]  /*1d20*/  IMAD.WIDE R174, R115, 0x2, R102 ;  /* 0x0000000273ae7825 */ /* 0x000fc800078e0266 */
[----:B------:R-:W-:-:S04]  /*1d30*/  IMAD.WIDE R176, R115, 0x2, R100 ;  /* 0x0000000273b07825 */ /* 0x000fc800078e0264 */
[C---:B------:R-:W-:Y:S01]  /*1d40*/  IMAD.WIDE R186, R115.reuse, 0x2, R106 ;  /* 0x0000000273ba7825 */ /* 0x040fe200078e026a */
[----:B------:R-:W5:Y:S03]  /*1d50*/  LDG.E.U16 R175, [R174.64] ;  /* 0x00000006aeaf7981 */ /* 0x000f66000c1e1500 */
[----:B-1----:R-:W-:Y:S01]  /*1d60*/  IMAD.WIDE R34, R115, 0x2, R108 ;  /* 0x0000000273227825 */ /* 0x002fe200078e026c */
[----:B------:R-:W-:Y:S01]  /*1d70*/  FSEL R77, R18, -INF , P5 ;  /* 0xff800000124d7808 */ /* 0x000fe20002800000 */
[----:B------:R0:W4:Y:S04]  /*1d80*/  LDG.E.U16 R20, [R186.64] ;  /* 0x00000006ba147981 */ /* 0x000128000c1e1500 */
[----:B------:R1:W4:Y:S04]  /*1d90*/  LDG.E.U16 R18, [R182.64] ;  /* 0x00000006b6127981 */ /* 0x000328000c1e1500 */
[----:B------:R-:W4:Y:S04]  /*1da0*/  LDG.E.U16 R177, [R176.64] ;  /* 0x00000006b0b17981 */ /* 0x000f28000c1e1500 */
[----:B-1----:R-:W4:Y:S04]  /*1db0*/  LDG.E.U16 R183, [R34.64] ;  /* 0x0000000622b77981 */ /* 0x002f28000c1e1500 */
[----:B------:R-:W1:Y:S01]  /*1dc0*/  SHFL.BFLY PT, R185, R26, 0x1, 0x1f ;  /* 0x0c201f001ab97f89 */ /* 0x000e6200000e0000 */
[----:B------:R-:W-:Y:S01]  /*1dd0*/  FMUL R22, R22, c[0x0][0x188] ;  /* 0x0000620016167a20 */ /* 0x000fe20000400000 */
[----:B------:R-:W-:Y:S01]  /*1de0*/  ISETP.GE.AND P4, PT, R129, R154, PT ;  /* 0x0000009a8100720c */ /* 0x000fe20003f86270 */
[----:B------:R-:W-:Y:S01]  /*1df0*/  FMUL R47, R47, c[0x0][0x188] ;  /* 0x000062002f2f7a20 */ /* 0x000fe20000400000 */
[----:B------:R-:W-:Y:S01]  /*1e00*/  FSEL R12, R12, -INF , P6 ;  /* 0xff8000000c0c7808 */ /* 0x000fe20003000000 */
[----:B------:R-:W-:Y:S01]  /*1e10*/  FMUL R30, R30, c[0x0][0x188] ;  /* 0x000062001e1e7a20 */ /* 0x000fe20000400000 */
[----:B------:R-:W-:Y:S01]  /*1e20*/  FSEL R181, R22, -INF , P4 ;  /* 0xff80000016b57808 */ /* 0x000fe20002000000 */
[----:B------:R-:W-:Y:S01]  /*1e30*/  FMUL R73, R31, c[0x0][0x188] ;  /* 0x000062001f497a20 */ /* 0x000fe20000400000 */
[----:B------:R-:W-:Y:S01]  /*1e40*/  ISETP.GE.AND P4, PT, R129, R142, PT ;  /* 0x0000008e8100720c */ /* 0x000fe20003f86270 */
[----:B------:R-:W-:Y:S01]  /*1e50*/  FMUL R19, R19, c[0x0][0x188] ;  /* 0x0000620013137a20 */ /* 0x000fe20000400000 */
[----:B------:R-:W-:Y:S01]  /*1e60*/  ISETP.GE.AND P3, PT, R129, R158, PT ;  /* 0x0000009e8100720c */ /* 0x000fe20003f66270 */
[----:B------:R-:W-:Y:S01]  /*1e70*/  FMUL R23, R23, c[0x0][0x188] ;  /* 0x0000620017177a20 */ /* 0x000fe20000400000 */
[----:B------:R-:W-:Y:S01]  /*1e80*/  FSEL R189, R47, -INF , P4 ;  /* 0xff8000002fbd7808 */ /* 0x000fe20002000000 */
[----:B------:R-:W-:Y:S01]  /*1e90*/  FMUL R38, R38, c[0x0][0x188] ;  /* 0x0000620026267a20 */ /* 0x000fe20000400000 */
[----:B------:R-:W-:Y:S01]  /*1ea0*/  ISETP.GE.AND P4, PT, R129, R24, PT ;  /* 0x000000188100720c */ /* 0x000fe20003f86270 */
[----:B------:R-:W-:Y:S01]  /*1eb0*/  FMUL R39, R39, c[0x0][0x188] ;  /* 0x0000620027277a20 */ /* 0x000fe20000400000 */
[----:B------:R-:W-:Y:S01]  /*1ec0*/  FMNMX R24, R65, R12, !PT ;  /* 0x0000000c41187209 */ /* 0x000fe20007800000 */
[----:B------:R-:W-:Y:S01]  /*1ed0*/  FMUL R46, R46, c[0x0][0x188] ;  /* 0x000062002e2e7a20 */ /* 0x000fe20000400000 */
[----:B------:R-:W-:Y:S01]  /*1ee0*/  FSEL R31, R30, -INF , P2 ;  /* 0xff8000001e1f7808 */ /* 0x000fe20001000000 */
[----:B------:R-:W-:Y:S01]  /*1ef0*/  FMUL R58, R58, c[0x0][0x188] ;  /* 0x000062003a3a7a20 */ /* 0x000fe20000400000 */
[----:B------:R-:W-:Y:S01]  /*1f00*/  ISETP.GE.AND P5, PT, R129, R146, PT ;  /* 0x000000928100720c */ /* 0x000fe20003fa6270 */
[----:B------:R-:W-:Y:S01]  /*1f10*/  FMUL R43, R43, c[0x0][0x188] ;  /* 0x000062002b2b7a20 */ /* 0x000fe20000400000 */
[----:B------:R-:W-:Y:S01]  /*1f20*/  BAR.SYNC.DEFER_BLOCKING 0x0 ;  /* 0x0000000000007b1d */ /* 0x000fe20000010000 */
[----:B-1----:R-:W-:-:S02]  /*1f30*/  FMNMX R32, R26, R185, !PT ;  /* 0x000000b91a207209 */ /* 0x002fc40007800000 */
[----:B------:R-:W-:-:S04]  /*1f40*/  FMNMX R26, R57, R24, !PT ;  /* 0x00000018391a7209 */ /* 0x000fc80007800000 */
[----:B------:R-:W-:Y:S02]  /*1f50*/  FMNMX R26, R25, R26, !PT ;  /* 0x0000001a191a7209 */ /* 0x000fe40007800000 */
[----:B------:R-:W-:Y:S02]  /*1f60*/  FSEL R73, R73, -INF , P1 ;  /* 0xff80000049497808 */ /* 0x000fe40000800000 */
[----:B------:R-:W-:-:S04]  /*1f70*/  FMNMX R26, R31, R26, !PT ;  /* 0x0000001a1f1a7209 */ /* 0x000fc80007800000 */
[----:B------:R-:W-:Y:S02]  /*1f80*/  FMNMX R26, R73, R26, !PT ;  /* 0x0000001a491a7209 */ /* 0x000fe40007800000 */
[----:B------:R-:W-:Y:S02]  /*1f90*/  FSEL R19, R19, -INF , P3 ;  /* 0xff80000013137808 */ /* 0x000fe40001800000 */
[----:B------:R-:W-:Y:S02]  /*1fa0*/  FMNMX R26, R77, R26, !PT ;  /* 0x0000001a4d1a7209 */ /* 0x000fe40007800000 */
[----:B------:R-:W-:Y:S02]  /*1fb0*/  ISETP.GE.AND P6, PT, R129, R152, PT ;  /* 0x000000988100720c */ /* 0x000fe40003fc6270 */
[----:B------:R-:W-:Y:S02]  /*1fc0*/  FMNMX R26, R19, R26, !PT ;  /* 0x0000001a131a7209 */ /* 0x000fe40007800000 */
[----:B------:R-:W-:-:S02]  /*1fd0*/  ISETP.GE.AND P2, PT, R129, R150, PT ;  /* 0x000000968100720c */ /* 0x000fc40003f46270 */
[----:B------:R-:W-:Y:S02]  /*1fe0*/  FSEL R185, R23, -INF , P6 ;  /* 0xff80000017b97808 */ /* 0x000fe40003000000 */
[----:B------:R-:W-:Y:S02]  /*1ff0*/  FMNMX R26, R181, R26, !PT ;  /* 0x0000001ab51a7209 */ /* 0x000fe40007800000 */
[----:B0-----:R-:W-:Y:S02]  /*2000*/  FSEL R187, R38, -INF , P2 ;  /* 0xff80000026bb7808 */ /* 0x001fe40001000000 */
[----:B------:R-:W-:Y:S02]  /*2010*/  FMNMX R26, R185, R26, !PT ;  /* 0x0000001ab91a7209 */ /* 0x000fe40007800000 */
[----:B------:R-:W-:Y:S02]  /*2020*/  ISETP.GE.AND P3, PT, R129, R144, PT ;  /* 0x000000908100720c */ /* 0x000fe40003f66270 */
[----:B------:R-:W-:-:S02]  /*2030*/  FSEL R193, R39, -INF , P5 ;  /* 0xff80000027c17808 */ /* 0x000fc40002800000 */
[----:B------:R-:W-:Y:S01]  /*2040*/  FMNMX R26, R187, R26, !PT ;  /* 0x0000001abb1a7209 */ /* 0x000fe20007800000 */
[----:B------:R-:W-:Y:S01]  /*2050*/  FMUL R23, R42, c[0x0][0x188] ;  /* 0x000062002a177a20 */ /* 0x000fe20000400000 */
[----:B------:R-:W-:Y:S02]  /*2060*/  FSEL R191, R46, -INF , P3 ;  /* 0xff8000002ebf7808 */ /* 0x000fe40001800000 */
[----:B------:R-:W-:Y:S02]  /*2070*/  FMNMX R26, R193, R26, !PT ;  /* 0x0000001ac11a7209 */ /* 0x000fe40007800000 */
[----:B------:R-:W-:Y:S02]  /*2080*/  ISETP.GE.AND P1, PT, R129, R148, PT ;  /* 0x000000948100720c */ /* 0x000fe40003f26270 */
[----:B------:R-:W-:Y:S02]  /*2090*/  FMNMX R26, R191, R26, !PT ;  /* 0x0000001abf1a7209 */ /* 0x000fe40007800000 */
[----:B------:R-:W-:-:S02]  /*20a0*/  FSEL R23, R23, -INF , P1 ;  /* 0xff80000017177808 */ /* 0x000fc40000800000 */
[C---:B------:R-:W-:Y:S02]  /*20b0*/  ISETP.GE.AND P1, PT, R129.reuse, R70, PT ;  /* 0x000000468100720c */ /* 0x040fe40003f26270 */
[----:B------:R-:W-:Y:S02]  /*20c0*/  ISETP.GE.AND P6, PT, R129, R138, PT ;  /* 0x0000008a8100720c */ /* 0x000fe40003fc6270 */
[----:B------:R-:W-:Y:S01]  /*20d0*/  FMNMX R26, R189, R26, !PT ;  /* 0x0000001abd1a7209 */ /* 0x000fe20007800000 */
[----:B------:R-:W-:Y:S01]  /*20e0*/  FMUL R47, R59, c[0x0][0x188] ;  /* 0x000062003b2f7a20 */ /* 0x000fe20000400000 */
[----:B------:R-:W-:Y:S01]  /*20f0*/  ISETP.GE.AND P2, PT, R129, R136, PT ;  /* 0x000000888100720c */ /* 0x000fe20003f46270 */
[----:B------:R-:W-:Y:S01]  /*2100*/  FMUL R50, R50, c[0x0][0x188] ;  /* 0x0000620032327a20 */ /* 0x000fe20000400000 */
[----:B------:R-:W-:Y:S02]  /*2110*/  FSEL R59, R58, -INF , P1 ;  /* 0xff8000003a3b7808 */ /* 0x000fe40000800000 */
[----:B------:R-:W-:-:S02]  /*2120*/  FMNMX R32, R32, R135, !PT ;  /* 0x0000008720207209 */ /* 0x000fc40007800000 */
[----:B------:R-:W-:Y:S02]  /*2130*/  FSEL R195, R43, -INF , P6 ;  /* 0xff8000002bc37808 */ /* 0x000fe40003000000 */
[----:B------:R-:W-:Y:S02]  /*2140*/  ISETP.GE.AND P1, PT, R129, R40, PT ;  /* 0x000000288100720c */ /* 0x000fe40003f26270 */
[----:B------:R-:W-:Y:S01]  /*2150*/  FMNMX R26, R23, R26, !PT ;  /* 0x0000001a171a7209 */ /* 0x000fe20007800000 */
[----:B------:R-:W-:Y:S01]  /*2160*/  FMUL R51, R51, c[0x0][0x188] ;  /* 0x0000620033337a20 */ /* 0x000fe20000400000 */
[----:B------:R-:W-:Y:S01]  /*2170*/  FSEL R47, R47, -INF , P2 ;  /* 0xff8000002f2f7808 */ /* 0x000fe20001000000 */
[----:B------:R-:W-:Y:S01]  /*2180*/  FADD R139, R139, -R32 ;  /* 0x800000208b8b7221 */ /* 0x000fe20000000000 */
[----:B------:R-:W-:Y:S02]  /*2190*/  ISETP.GE.AND P2, PT, R129, R140, PT ;  /* 0x0000008c8100720c */ /* 0x000fe40003f46270 */
[----:B------:R-:W-:-:S02]  /*21a0*/  FSEL R199, R50, -INF , P1 ;  /* 0xff80000032c77808 */ /* 0x000fc40000800000 */
[----:B------:R-:W-:Y:S01]  /*21b0*/  FMNMX R26, R195, R26, !PT ;  /* 0x0000001ac31a7209 */ /* 0x000fe20007800000 */
[----:B------:R-:W-:Y:S01]  /*21c0*/  FADD R151, R151, -R32 ;  /* 0x8000002097977221 */ /* 0x000fe20000000000 */
[C---:B------:R-:W-:Y:S01]  /*21d0*/  ISETP.GE.AND P3, PT, R129.reuse, R28, PT ;  /* 0x0000001c8100720c */ /* 0x040fe20003f66270 */
[----:B------:R-:W-:Y:S01]  /*21e0*/  FMUL R54, R54, c[0x0][0x188] ;  /* 0x0000620036367a20 */ /* 0x000fe20000400000 */
[----:B------:R-:W-:Y:S01]  /*21f0*/  ISETP.GE.AND P6, PT, R129, R44, PT ;  /* 0x0000002c8100720c */ /* 0x000fe20003fc6270 */
[----:B------:R-:W-:Y:S01]  /*2200*/  FMUL R28, R139, 1.4426950216293334961 ;  /* 0x3fb8aa3b8b1c7820 */ /* 0x000fe20000400000 */
[----:B------:R-:W-:Y:S02]  /*2210*/  FSEL R201, R51, -INF , P2 ;  /* 0xff80000033c97808 */ /* 0x000fe40001000000 */
[----:B------:R-:W-:Y:S01]  /*2220*/  FMNMX R26, R199, R26, !PT ;  /* 0x0000001ac71a7209 */ /* 0x000fe20007800000 */
[----:B------:R-:W-:Y:S01]  /*2230*/  FMUL R139, R151, 1.4426950216293334961 ;  /* 0x3fb8aa3b978b7820 */ /* 0x000fe20000400000 */
[----:B------:R-:W-:Y:S01]  /*2240*/  FSEL R197, R54, -INF , P6 ;  /* 0xff80000036c57808 */ /* 0x000fe20003000000 */
[----:B------:R-:W-:Y:S01]  /*2250*/  FMUL R151, R55, c[0x0][0x188] ;  /* 0x0000620037977a20 */ /* 0x000fe20000400000 */
[----:B------:R-:W-:Y:S01]  /*2260*/  FMNMX R26, R201, R26, !PT ;  /* 0x0000001ac91a7209 */ /* 0x000fe20007800000 */
[----:B------:R-:W-:-:S03]  /*2270*/  FMUL R14, R14, c[0x0][0x188] ;  /* 0x000062000e0e7a20 */ /* 0x000fc60000400000 */
[----:B------:R-:W-:Y:S02]  /*2280*/  FSEL R151, R151, -INF , P4 ;  /* 0xff80000097977808 */ /* 0x000fe40002000000 */
[----:B------:R-:W-:Y:S02]  /*2290*/  FMNMX R26, R197, R26, !PT ;  /* 0x0000001ac51a7209 */ /* 0x000fe40007800000 */
[----:B------:R-:W-:Y:S01]  /*22a0*/  FSEL R55, R14, -INF , P3 ;  /* 0xff8000000e377808 */ /* 0x000fe20001800000 */
[----:B------:R-:W-:Y:S01]  /*22b0*/  FADD R137, R137, -R32 ;  /* 0x8000002089897221 */ /* 0x000fe20000000000 */
[----:B------:R-:W-:Y:S01]  /*22c0*/  SHF.R.U32.HI R14, RZ, 0xc, R16 ;  /* 0x0000000cff0e7819 */ /* 0x000fe20000011610 */
[----:B------:R-:W-:Y:S01]  /*22d0*/  FMUL R15, R15, c[0x0][0x188] ;  /* 0x000062000f0f7a20 */ /* 0x000fe20000400000 */
[----:B------:R-:W-:Y:S02]  /*22e0*/  ISETP.GE.AND P5, PT, R129, R68, PT ;  /* 0x000000448100720c */ /* 0x000fe40003fa6270 */
[----:B------:R-:W-:Y:S01]  /*22f0*/  FMNMX R26, R151, R26, !PT ;  /* 0x0000001a971a7209 */ /* 0x000fe20007800000 */
[----:B------:R-:W-:Y:S01]  /*2300*/  FMUL R30, R137, 1.4426950216293334961 ;  /* 0x3fb8aa3b891e7820 */ /* 0x000fe20000400000 */
[----:B------:R-:W-:-:S02]  /*2310*/  LOP3.LUT P3, RZ, R14, 0x1, RZ, 0xc0, !PT ;  /* 0x000000010eff7812 */ /* 0x000fc4000786c0ff */
[--C-:B------:R-:W-:Y:S02]  /*2320*/  SHF.R.U32.HI R14, RZ, 0x9, R16.reuse ;  /* 0x00000009ff0e7819 */ /* 0x100fe40000011610 */
[----:B------:R-:W-:Y:S02]  /*2330*/  FSEL R137, R15, -INF , P5 ;  /* 0xff8000000f897808 */ /* 0x000fe40002800000 */
[----:B------:R-:W-:Y:S02]  /*2340*/  FMNMX R26, R55, R26, !PT ;  /* 0x0000001a371a7209 */ /* 0x000fe40007800000 */
[----:B------:R-:W-:Y:S02]  /*2350*/  LOP3.LUT P4, RZ, R14, 0x1, RZ, 0xc0, !PT ;  /* 0x000000010eff7812 */ /* 0x000fe4000788c0ff */
[--C-:B------:R-:W-:Y:S02]  /*2360*/  SHF.R.U32.HI R24, RZ, 0xd, R16.reuse ;  /* 0x0000000dff187819 */ /* 0x100fe40000011610 */
[----:B------:R-:W-:-:S02]  /*2370*/  SHF.R.U32.HI R14, RZ, 0x8, R16 ;  /* 0x00000008ff0e7819 */ /* 0x000fc40000011610 */
[----:B------:R-:W-:Y:S01]  /*2380*/  FMNMX R26, R137, R26, !PT ;  /* 0x0000001a891a7209 */ /* 0x000fe20007800000 */
[--C-:B------:R-:W-:Y:S01]  /*2390*/  FADD R143, R143, -R32.reuse ;  /* 0x800000208f8f7221 */ /* 0x100fe20000000000 */
[----:B------:R-:W-:Y:S01]  /*23a0*/  LOP3.LUT P5, RZ, R24, 0x1, RZ, 0xc0, !PT ;  /* 0x0000000118ff7812 */ /* 0x000fe200078ac0ff */
[----:B------:R-:W-:Y:S01]  /*23b0*/  FADD R147, R147, -R32 ;  /* 0x8000002093937221 */ /* 0x000fe20000000000 */
[----:B------:R-:W-:Y:S01]  /*23c0*/  LOP3.LUT P6, RZ, R14, 0x1, RZ, 0xc0, !PT ;  /* 0x000000010eff7812 */ /* 0x000fe200078cc0ff */
[----:B------:R-:W-:Y:S01]  /*23d0*/  FMUL R62, R62, c[0x0][0x188] ;  /* 0x000062003e3e7a20 */ /* 0x000fe20000400000 */
[----:B------:R-:W-:Y:S01]  /*23e0*/  FMNMX R26, R59, R26, !PT ;  /* 0x0000001a3b1a7209 */ /* 0x000fe20007800000 */
[----:B------:R-:W-:Y:S01]  /*23f0*/  FMUL R46, R143, 1.4426950216293334961 ;  /* 0x3fb8aa3b8f2e7820 */ /* 0x000fe20000400000 */
[----:B------:R-:W-:Y:S01]  /*2400*/  SHF.R.U32.HI R14, RZ, 0x5, R16 ;  /* 0x00000005ff0e7819 */ /* 0x000fe20000011610 */
[----:B------:R-:W-:Y:S01]  /*2410*/  FMUL R143, R147, 1.4426950216293334961 ;  /* 0x3fb8aa3b938f7820 */ /* 0x000fe20000400000 */
[----:B------:R-:W-:Y:S01]  /*2420*/  FSEL R147, R62, -INF , !P5 ;  /* 0xff8000003e937808 */ /* 0x000fe20006800000 */
[----:B------:R-:W-:Y:S01]  /*2430*/  FMUL R63, R63, c[0x0][0x188] ;  /* 0x000062003f3f7a20 */ /* 0x000fe20000400000 */
[----:B------:R-:W-:-:S02]  /*2440*/  FMNMX R26, R47, R26, !PT ;  /* 0x0000001a2f1a7209 */ /* 0x000fc40007800000 */
[----:B------:R-:W-:Y:S01]  /*2450*/  LOP3.LUT P2, RZ, R14, 0x1, RZ, 0xc0, !PT ;  /* 0x000000010eff7812 */ /* 0x000fe2000784c0ff */
[----:B------:R-:W-:Y:S01]  /*2460*/  FMUL R74, R74, c[0x0][0x188] ;  /* 0x000062004a4a7a20 */ /* 0x000fe20000400000 */
[----:B------:R-:W-:Y:S01]  /*2470*/  SHF.R.U32.HI R14, RZ, 0x4, R16 ;  /* 0x00000004ff0e7819 */ /* 0x000fe20000011610 */
[----:B------:R-:W-:Y:S01]  /*2480*/  FADD R15, R149, -R32 ;  /* 0x80000020950f7221 */ /* 0x000fe20000000000 */
[----:B------:R-:W-:Y:S02]  /*2490*/  FSEL R149, R63, -INF , !P3 ;  /* 0xff8000003f957808 */ /* 0x000fe40005800000 */
[----:B------:R-:W-:Y:S01]  /*24a0*/  FMNMX R26, R147, R26, !PT ;  /* 0x0000001a931a7209 */ /* 0x000fe20007800000 */
[----:B------:R-:W-:Y:S01]  /*24b0*/  FMUL R75, R75, c[0x0][0x188] ;  /* 0x000062004b4b7a20 */ /* 0x000fe20000400000 */
[----:B------:R-:W-:Y:S01]  /*24c0*/  LOP3.LUT P1, RZ, R14, 0x1, RZ, 0xc0, !PT ;  /* 0x000000010eff7812 */ /* 0x000fe2000782c0ff */
[----:B------:R-:W-:Y:S01]  /*24d0*/  FMUL R14, R79, c[0x0][0x188] ;  /* 0x000062004f0e7a20 */ /* 0x000fe20000400000 */
[----:B------:R-:W-:-:S02]  /*24e0*/  FSEL R79, R74, -INF , !P4 ;  /* 0xff8000004a4f7808 */ /* 0x000fc40006000000 */
[----:B------:R-:W-:Y:S01]  /*24f0*/  FMNMX R26, R149, R26, !PT ;  /* 0x0000001a951a7209 */ /* 0x000fe20007800000 */
[----:B------:R-:W-:Y:S01]  /*2500*/  FMUL R78, R78, c[0x0][0x188] ;  /* 0x000062004e4e7a20 */ /* 0x000fe20000400000 */
[----:B------:R-:W-:Y:S02]  /*2510*/  FSEL R75, R75, -INF , !P6 ;  /* 0xff8000004b4b7808 */ /* 0x000fe40007000000 */
[----:B------:R-:W-:Y:S02]  /*2520*/  FMNMX R26, R79, R26, !PT ;  /* 0x0000001a4f1a7209 */ /* 0x000fe40007800000 */
[----:B------:R-:W-:Y:S02]  /*2530*/  SHF.R.U32.HI R16, RZ, 0x1, R16 ;  /* 0x00000001ff107819 */ /* 0x000fe40000011610 */
[----:B------:R-:W-:Y:S02]  /*2540*/  FSEL R63, R78, -INF , !P2 ;  /* 0xff8000004e3f7808 */ /* 0x000fe40005000000 */
[----:B------:R-:W-:Y:S01]  /*2550*/  FMNMX R26, R75, R26, !PT ;  /* 0x0000001a4b1a7209 */ /* 0x000fe20007800000 */
[----:B------:R-:W-:Y:S01]  /*2560*/  FMUL R51, R66, c[0x0][0x188] ;  /* 0x0000620042337a20 */ /* 0x000fe20000400000 */
[----:B------:R-:W-:Y:S01]  /*2570*/  LOP3.LUT P5, RZ, R16, 0x1, RZ, 0xc0, !PT ;  /* 0x0000000110ff7812 */ /* 0x000fe200078ac0ff */
[----:B------:R-:W-:Y:S01]  /*2580*/  FMUL R43, R67, c[0x0][0x188] ;  /* 0x00006200432b7a20 */ /* 0x000fe20000400000 */
[----:B------:R-:W-:-:S02]  /*2590*/  FSEL R67, R14, -INF , !P1 ;  /* 0xff8000000e437808 */ /* 0x000fc40004800000 */
[----:B------:R-:W-:Y:S02]  /*25a0*/  FMNMX R26, R63, R26, !PT ;  /* 0x0000001a3f1a7209 */ /* 0x000fe40007800000 */
[----:B------:R-:W-:Y:S02]  /*25b0*/  FSEL R51, R51, -INF , !P5 ;  /* 0xff80000033337808 */ /* 0x000fe40006800000 */
[----:B------:R-:W-:Y:S02]  /*25c0*/  FMNMX R26, R67, R26, !PT ;  /* 0x0000001a431a7209 */ /* 0x000fe40007800000 */
[----:B------:R-:W-:Y:S02]  /*25d0*/  FSEL R43, R43, -INF , P0 ;  /* 0xff8000002b2b7808 */ /* 0x000fe40000000000 */
[----:B------:R-:W-:Y:S01]  /*25e0*/  FMNMX R26, R51, R26, !PT ;  /* 0x0000001a331a7209 */ /* 0x000fe20007800000 */
[--C-:B------:R-:W-:Y:S02]  /*25f0*/  FADD R145, R145, -R32.reuse ;  /* 0x8000002091917221 */ /* 0x100fe40000000000 */
[----:B------:R-:W-:Y:S01]  /*2600*/  FADD R155, R155, -R32 ;  /* 0x800000209b9b7221 */ /* 0x000fe20000000000 */
[----:B------:R-:W-:Y:S01]  /*2610*/  FMNMX R26, R43, R26, !PT ;  /* 0x0000001a2b1a7209 */ /* 0x000fe20007800000 */
[----:B------:R-:W-:-:S02]  /*2620*/  FMUL R15, R15, 1.4426950216293334961 ;  /* 0x3fb8aa3b0f0f7820 */ /* 0x000fc40000400000 */
[----:B------:R-:W-:Y:S02]  /*2630*/  FMUL R48, R145, 1.4426950216293334961 ;  /* 0x3fb8aa3b91307820 */ /* 0x000fe40000400000 */
[----:B------:R-:W-:Y:S02]  /*2640*/  FMUL R145, R155, 1.4426950216293334961 ;  /* 0x3fb8aa3b9b917820 */ /* 0x000fe40000400000 */
[----:B------:R0:W-:Y:S02]  /*2650*/  MUFU.EX2 R155, R15 ;  /* 0x0000000f009b7308 */ /* 0x0001e40000000800 */
[----:B0-----:R-:W0:Y:S02]  /*2660*/  SHFL.BFLY PT, R15, R26, 0x2, 0x1f ;  /* 0x0c401f001a0f7f89 */ /* 0x001e2400000e0000 */
[----:B0-----:R-:W-:-:S05]  /*2670*/  FMNMX R15, R26, R15, !PT ;  /* 0x0000000f1a0f7209 */ /* 0x001fca0007800000 */
[----:B------:R-:W0:Y:S01]  /*2680*/  SHFL.BFLY PT, R14, R15, 0x1, 0x1f ;  /* 0x0c201f000f0e7f89 */ /* 0x000e2200000e0000 */
[--C-:B------:R-:W-:Y:S02]  /*2690*/  FADD R13, R13, -R32.reuse ;  /* 0x800000200d0d7221 */ /* 0x100fe40000000000 */
[--C-:B------:R-:W-:Y:S02]  /*26a0*/  FADD R33, R33, -R32.reuse ;  /* 0x8000002021217221 */ /* 0x100fe40000000000 */
[----:B------:R-:W-:Y:S02]  /*26b0*/  FMUL R54, R13, 1.4426950216293334961 ;  /* 0x3fb8aa3b0d367820 */ /* 0x000fe40000400000 */
[--C-:B------:R-:W-:Y:S01]  /*26c0*/  FADD R13, R71, -R32.reuse ;  /* 0x80000020470d7221 */ /* 0x100fe20000000000 */
[----:B--2---:R-:W-:Y:S01]  /*26d0*/  STS.U16 [R122], R171 ;  /* 0x000000ab7a007388 */ /* 0x004fe20000000400 */
[----:B------:R-:W-:Y:S02]  /*26e0*/  FADD R161, R161, -R32 ;  /* 0x80000020a1a17221 */ /* 0x000fe40000000000 */
[----:B------:R-:W-:Y:S01]  /*26f0*/  FMUL R33, R33, 1.4426950216293334961 ;  /* 0x3fb8aa3b21217820 */ /* 0x000fe20000400000 */
[----:B0-----:R-:W-:Y:S01]  /*2700*/  FMNMX R15, R15, R14, !PT ;  /* 0x0000000e0f0f7209 */ /* 0x001fe20007800000 */
[----:B------:R-:W-:Y:S01]  /*2710*/  FMUL R13, R13, 1.4426950216293334961 ;  /* 0x3fb8aa3b0d0d7820 */ /* 0x000fe20000400000 */
[----:B-----5:R-:W-:Y:S04]  /*2720*/  STS.U16 [R122+0x800], R175 ;  /* 0x000800af7a007388 */ /* 0x020fe80000000400 */
[----:B---3--:R-:W-:Y:S04]  /*2730*/  STS.U16 [R130+0x200], R173 ;  /* 0x000200ad82007388 */ /* 0x008fe80000000400 */
[----:B----4-:R-:W-:Y:S04]  /*2740*/  STS.U16 [R130+0xa00], R179 ;  /* 0x000a00b382007388 */ /* 0x010fe80000000400 */
[----:B------:R-:W-:Y:S04]  /*2750*/  STS.U16 [R131+0x400], R18 ;  /* 0x0004001283007388 */ /* 0x000fe80000000400 */
[----:B------:R0:W-:Y:S04]  /*2760*/  STS.U16 [R131+0xc00], R20 ;  /* 0x000c001483007388 */ /* 0x0001e80000000400 */
[----:B------:R-:W-:Y:S04]  /*2770*/  STS.U16 [R132+0x600], R177 ;  /* 0x000600b184007388 */ /* 0x000fe80000000400 */
[----:B------:R-:W-:Y:S01]  /*2780*/  STS.U16 [R132+0xe00], R183 ;  /* 0x000e00b784007388 */ /* 0x000fe20000000400 */
[----:B------:R-:W-:Y:S01]  /*2790*/  FMNMX R40, R15, R134, !PT ;  /* 0x000000860f287209 */ /* 0x000fe20007800000 */
[----:B------:R-:W-:-:S02]  /*27a0*/  FMUL R60, R161, 1.4426950216293334961 ;  /* 0x3fb8aa3ba13c7820 */ /* 0x000fc40000400000 */
[----:B------:R-:W-:Y:S02]  /*27b0*/  MUFU.EX2 R161, R33 ;  /* 0x0000002100a17308 */ /* 0x000fe40000000800 */
[----:B------:R-:W-:Y:S02]  /*27c0*/  FADD R12, R12, -R40 ;  /* 0x800000280c0c7221 */ /* 0x000fe40000000000 */
[----:B------:R-:W-:-:S04]  /*27d0*/  FADD R41, R41, -R32 ;  /* 0x8000002029297221 */ /* 0x000fc80000000000 */
[----:B------:R1:W-:Y:S01]  /*27e0*/  MUFU.EX2 R33, R13 ;  /* 0x0000000d00217308 */ /* 0x0003e20000000800 */
[----:B------:R-:W-:Y:S02]  /*27f0*/  FADD R17, R17, -R32 ;  /* 0x8000002011117221 */ /* 0x000fe40000000000 */
[----:B------:R-:W-:Y:S02]  /*2800*/  FMUL R12, R12, 1.4426950216293334961 ;  /* 0x3fb8aa3b0c0c7820 */ /* 0x000fe40000400000 */
[----:B------:R-:W-:Y:S02]  /*2810*/  FADD R19, R19, -R40 ;  /* 0x8000002813137221 */ /* 0x000fe40000000000 */
[----:B-1----:R-:W-:-:S04]  /*2820*/  FADD R13, -R32, R135 ;  /* 0x00000087200d7221 */ /* 0x002fc80000000100 */
[----:B------:R-:W-:Y:S01]  /*2830*/  FMUL R13, R13, 1.4426950216293334961 ;  /* 0x3fb8aa3b0d0d7820 */ /* 0x000fe20000400000 */
[----:B------:R-:W-:Y:S01]  /*2840*/  MUFU.EX2 R64, R12 ;  /* 0x0000000c00407308 */ /* 0x000fe20000000800 */
[----:B------:R-:W-:Y:S02]  /*2850*/  FMUL R17, R17, 1.4426950216293334961 ;  /* 0x3fb8aa3b11117820 */ /* 0x000fe40000400000 */
[----:B------:R-:W-:Y:S02]  /*2860*/  FMUL R42, R41, 1.4426950216293334961 ;  /* 0x3fb8aa3b292a7820 */ /* 0x000fe40000400000 */
[----:B------:R-:W-:Y:S02]  /*2870*/  FMUL R19, R19, 1.4426950216293334961 ;  /* 0x3fb8aa3b13137820 */ /* 0x000fe40000400000 */
[----:B------:R-:W-:Y:S01]  /*2880*/  FADD R16, -R40, R134 ;  /* 0x0000008628107221 */ /* 0x000fe20000000100 */
[----:B------:R1:W-:Y:S01]  /*2890*/  MUFU.EX2 R41, R13 ;  /* 0x0000000d00297308 */ /* 0x0003e20000000800 */
[----:B------:R-:W-:Y:S02]  /*28a0*/  BAR.SYNC.DEFER_BLOCKING 0x0 ;  /* 0x0000000000007b1d */ /* 0x000fe40000010000 */
[----:B------:R-:W-:-:S02]  /*28b0*/  FMUL R62, R16, 1.4426950216293334961 ;  /* 0x3fb8aa3b103e7820 */ /* 0x000fc40000400000 */
[----:B------:R-:W-:-:S03]  /*28c0*/  FADD R36, R36, -R32 ;  /* 0x8000002024247221 */ /* 0x000fc60000000000 */
[----:B------:R-:W-:Y:S01]  /*28d0*/  MUFU.EX2 R71, R17 ;  /* 0x0000001100477308 */ /* 0x000fe20000000800 */
[--C-:B------:R-:W-:Y:S02]  /*28e0*/  FADD R167, R167, -R32.reuse ;  /* 0x80000020a7a77221 */ /* 0x100fe40000000000 */
[----:B------:R-:W-:-:S05]  /*28f0*/  FADD R163, R163, -R32 ;  /* 0x80000020a3a37221 */ /* 0x000fca0000000000 */
[----:B------:R2:W-:Y:S01]  /*2900*/  MUFU.EX2 R70, R19 ;  /* 0x0000001300467308 */ /* 0x0005e20000000800 */
[--C-:B------:R-:W-:Y:S01]  /*2910*/  FADD R65, R65, -R40.reuse ;  /* 0x8000002841417221 */ /* 0x100fe20000000000 */
[----:B-1----:R-:W1:Y:S01]  /*2920*/  LDSM.16.M88.4 R12, [R126] ;  /* 0x000000007e0c783b */ /* 0x002e620000000200 */
[----:B------:R-:W-:-:S03]  /*2930*/  FADD R57, R57, -R40 ;  /* 0x8000002839397221 */ /* 0x000fc60000000000 */
[----:B--2---:R-:W2:Y:S01]  /*2940*/  LDSM.16.M88.4 R16, [R126+0x800] ;  /* 0x000800007e10783b */ /* 0x004ea20000000200 */
[----:B------:R-:W-:Y:S02]  /*2950*/  FADD R25, R25, -R40 ;  /* 0x8000002819197221 */ /* 0x000fe40000000000 */
[----:B------:R-:W-:Y:S02]  /*2960*/  FMUL R22, R36, 1.4426950216293334961 ;  /* 0x3fb8aa3b24167820 */ /* 0x000fe40000400000 */
[----:B------:R-:W-:Y:S02]  /*2970*/  FMUL R167, R167, 1.4426950216293334961 ;  /* 0x3fb8aa3ba7a77820 */ /* 0x000fe40000400000 */
[----:B------:R-:W-:Y:S02]  /*2980*/  FMUL R163, R163, 1.4426950216293334961 ;  /* 0x3fb8aa3ba3a37820 */ /* 0x000fe40000400000 */
[----:B------:R-:W-:Y:S02]  /*2990*/  FMUL R65, R65, 1.4426950216293334961 ;  /* 0x3fb8aa3b41417820 */ /* 0x000fe40000400000 */
[----:B------:R-:W-:-:S02]  /*29a0*/  FMUL R57, R57, 1.4426950216293334961 ;  /* 0x3fb8aa3b39397820 */ /* 0x000fc40000400000 */
[----:B------:R-:W-:Y:S01]  /*29b0*/  FMUL R25, R25, 1.4426950216293334961 ;  /* 0x3fb8aa3b19197820 */ /* 0x000fe20000400000 */
[----:B------:R-:W-:Y:S01]  /*29c0*/  MUFU.EX2 R22, R22 ;  /* 0x0000001600167308 */ /* 0x000fe20000000800 */
[----:B------:R-:W-:-:S07]  /*29d0*/  FADD R29, R29, -R32 ;  /* 0x800000201d1d7221 */ /* 0x000fce0000000000 */
[----:B------:R-:W3:Y:S01]  /*29e0*/  MUFU.EX2 R167, R167 ;  /* 0x000000a700a77308 */ /* 0x000ee20000000800 */
[----:B------:R-:W-:-:S07]  /*29f0*/  FADD R31, R31, -R40 ;  /* 0x800000281f1f7221 */ /* 0x000fce0000000000 */
[----:B------:R-:W-:Y:S01]  /*2a00*/  MUFU.EX2 R163, R163 ;  /* 0x000000a300a37308 */ /* 0x000fe20000000800 */
[----:B------:R-:W-:-:S07]  /*2a10*/  FMUL R29, R29, 1.4426950216293334961 ;  /* 0x3fb8aa3b1d1d7820 */ /* 0x000fce0000400000 */
[----:B------:R-:W4:Y:S01]  /*2a20*/  MUFU.EX2 R30, R30 ;  /* 0x0000001e001e7308 */ /* 0x000f220000000800 */
[----:B------:R-:W-:-:S07]  /*2a30*/  FADD R27, R27, -R32 ;  /* 0x800000201b1b7221 */ /* 0x000fce0000000000 */
[----:B------:R-:W5:Y:S01]  /*2a40*/  MUFU.EX2 R65, R65 ;  /* 0x0000004100417308 */ /* 0x000f620000000800 */
[----:B------:R-:W-:-:S07]  /*2a50*/  FADD R21, R21, -R32 ;  /* 0x8000002015157221 */ /* 0x000fce0000000000 */
[----:B------:R-:W-:Y:S08]  /*2a60*/  MUFU.EX2 R57, R57 ;  /* 0x0000003900397308 */ /* 0x000ff00000000800 */
[----:B------:R5:W-:Y:S08]  /*2a70*/  MUFU.EX2 R66, R25 ;  /* 0x0000001900427308 */ /* 0x000bf00000000800 */
[----:B------:R-:W0:Y:S01]  /*2a80*/  MUFU.EX2 R62, R62 ;  /* 0x0000003e003e7308 */ /* 0x000e220000000800 */
[----:B------:R-:W-:-:S02]  /*2a90*/  FADD R157, R157, -R32 ;  /* 0x800000209d9d7221 */ /* 0x000fc40000000000 */
[----:B------:R-:W-:Y:S02]  /*2aa0*/  FMUL R31, R31, 1.4426950216293334961 ;  /* 0x3fb8aa3b1f1f7820 */ /* 0x000fe40000400000 */
[----:B------:R-:W-:Y:S02]  /*2ab0*/  FADD R45, R45, -R32 ;  /* 0x800000202d2d7221 */ /* 0x000fe40000000000 */
[--C-:B------:R-:W-:Y:S01]  /*2ac0*/  FADD R73, R73, -R40.reuse ;  /* 0x8000002849497221 */ /* 0x100fe20000000000 */
[----:B------:R-:W-:Y:S01]  /*2ad0*/  MUFU.EX2 R52, R29 ;  /* 0x0000001d00347308 */ /* 0x000fe20000000800 */
[----:B------:R-:W-:Y:S02]  /*2ae0*/  FMUL R27, R27, 1.4426950216293334961 ;  /* 0x3fb8aa3b1b1b7820 */ /* 0x000fe40000400000 */
[----:B------:R-:W-:Y:S02]  /*2af0*/  FMUL R21, R21, 1.4426950216293334961 ;  /* 0x3fb8aa3b15157820 */ /* 0x000fe40000400000 */
[----:B------:R-:W-:Y:S01]  /*2b00*/  FADD R23, R23, -R40 ;  /* 0x8000002817177221 */ /* 0x000fe20000000000 */
[----:B---3--:R-:W-:Y:S01]  /*2b10*/  F2FP.PACK_AB R24, R167, R22 ;  /* 0x00000016a718723e */ /* 0x008fe200000000ff */
[--C-:B------:R-:W-:Y:S01]  /*2b20*/  FADD R153, R153, -R32.reuse ;  /* 0x8000002099997221 */ /* 0x100fe20000000000 */
[----:B------:R-:W3:Y:S01]  /*2b30*/  MUFU.EX2 R28, R28 ;  /* 0x0000001c001c7308 */ /* 0x000ee20000000800 */
[----:B------:R-:W-:-:S02]  /*2b40*/  FADD R141, R141, -R32 ;  /* 0x800000208d8d7221 */ /* 0x000fc40000000000 */
[----:B------:R-:W-:Y:S02]  /*2b50*/  FMUL R50, R157, 1.4426950216293334961 ;  /* 0x3fb8aa3b9d327820 */ /* 0x000fe40000400000 */
[----:B------:R-:W-:Y:S02]  /*2b60*/  FMUL R38, R45, 1.4426950216293334961 ;  /* 0x3fb8aa3b2d267820 */ /* 0x000fe40000400000 */
[----:B------:R-:W-:Y:S01]  /*2b70*/  FMUL R73, R73, 1.4426950216293334961 ;  /* 0x3fb8aa3b49497820 */ /* 0x000fe20000400000 */
[----:B------:R-:W1:Y:S01]  /*2b80*/  MUFU.EX2 R29, R31 ;  /* 0x0000001f001d7308 */ /* 0x000e620000000800 */
[----:B------:R-:W-:Y:S01]  /*2b90*/  FADD R77, R77, -R40 ;  /* 0x800000284d4d7221 */ /* 0x000fe20000000000 */
[----:B----4-:R-:W-:Y:S01]  /*2ba0*/  F2FP.PACK_AB R26, R30, R163 ;  /* 0x000000a31e1a723e */ /* 0x010fe200000000ff */
[----:B------:R-:W-:Y:S01]  /*2bb0*/  FMUL R45, R23, 1.4426950216293334961 ;  /* 0x3fb8aa3b172d7820 */ /* 0x000fe20000400000 */
[----:B-----5:R-:W-:Y:S01]  /*2bc0*/  F2FP.PACK_AB R25, R64, R65 ;  /* 0x000000414019723e */ /* 0x020fe200000000ff */
[----:B------:R-:W-:-:S02]  /*2bd0*/  FADD R78, R22, R167 ;  /* 0x000000a7164e7221 */ /* 0x000fc40000000000 */
[----:B0-----:R-:W-:Y:S01]  /*2be0*/  FMUL R20, R41, R4 ;  /* 0x0000000429147220 */ /* 0x001fe20000400000 */
[----:B------:R0:W-:Y:S01]  /*2bf0*/  MUFU.EX2 R58, R27 ;  /* 0x0000001b003a7308 */ /* 0x0001e20000000800 */
[C---:B------:R-:W-:Y:S02]  /*2c00*/  FMUL R22, R62.reuse, R6 ;  /* 0x000000063e167220 */ /* 0x040fe40000400000 */
[----:B------:R-:W-:Y:S02]  /*2c10*/  FMUL R23, R62, R7 ;  /* 0x000000073e177220 */ /* 0x000fe40000400000 */
[----:B------:R-:W-:-:S03]  /*2c20*/  FADD R4, R65, R64 ;  /* 0x0000004041047221 */ /* 0x000fc60000000000 */
[----:B------:R4:W-:Y:S01]  /*2c30*/  MUFU.EX2 R157, R21 ;  /* 0x00000015009d7308 */ /* 0x0009e20000000800 */
[----:B0-----:R-:W-:Y:S01]  /*2c40*/  F2FP.PACK_AB R27, R66, R57 ;  /* 0x00000039421b723e */ /* 0x001fe200000000ff */
[----:B------:R-:W-:Y:S02]  /*2c50*/  FMUL R44, R153, 1.4426950216293334961 ;  /* 0x3fb8aa3b992c7820 */ /* 0x000fe40000400000 */
[----:B------:R-:W-:Y:S02]  /*2c60*/  FMUL R141, R141, 1.4426950216293334961 ;  /* 0x3fb8aa3b8d8d7820 */ /* 0x000fe40000400000 */
[----:B------:R-:W-:Y:S02]  /*2c70*/  FMUL R77, R77, 1.4426950216293334961 ;  /* 0x3fb8aa3b4d4d7820 */ /* 0x000fe40000400000 */
[C---:B----4-:R-:W-:Y:S01]  /*2c80*/  FMUL R21, R41.reuse, R5 ;  /* 0x0000000529157220 */ /* 0x050fe20000400000 */
[----:B------:R-:W0:Y:S01]  /*2c90*/  MUFU.EX2 R139, R139 ;  /* 0x0000008b008b7308 */ /* 0x000e220000000800 */
[----:B------:R-:W-:-:S02]  /*2ca0*/  FMUL R8, R41, R8 ;  /* 0x0000000829087220 */ /* 0x000fc40000400000 */
[----:B------:R-:W-:Y:S02]  /*2cb0*/  FMUL R9, R41, R9 ;  /* 0x0000000929097220 */ /* 0x000fe40000400000 */
[----:B------:R-:W-:-:S03]  /*2cc0*/  FMUL R10, R62, R10 ;  /* 0x0000000a3e0a7220 */ /* 0x000fc60000400000 */
[----:B------:R-:W4:Y:S01]  /*2cd0*/  MUFU.EX2 R68, R73 ;  /* 0x0000004900447308 */ /* 0x000f220000000800 */
[----:B------:R-:W-:Y:S02]  /*2ce0*/  FMUL R11, R62, R11 ;  /* 0x0000000b3e0b7220 */ /* 0x000fe40000400000 */
[----:B------:R-:W-:Y:S02]  /*2cf0*/  FADD R163, R163, R78 ;  /* 0x0000004ea3a37221 */ /* 0x000fe40000000000 */
[----:B------:R-:W-:Y:S01]  /*2d00*/  FADD R57, R57, R4 ;  /* 0x0000000439397221 */ /* 0x000fe20000000000 */
[----:B-1----:R-:W-:Y:S01]  /*2d10*/  HMMA.16816.F32 R20, R24, R12, R20 ;  /* 0x0000000c1814723c */ /* 0x002fe20000001814 */
[----:B------:R-:W-:Y:S01]  /*2d20*/  FADD R163, R30, R163 ;  /* 0x000000a31ea37221 */ /* 0x000fe20000000000 */
[----:B------:R-:W-:Y:S01]  /*2d30*/  MUFU.EX2 R44, R44 ;  /* 0x0000002c002c7308 */ /* 0x000fe20000000800 */
[----:B------:R-:W-:Y:S02]  /*2d40*/  FADD R4, R66, R57 ;  /* 0x0000003942047221 */ /* 0x000fe40000000000 */
[----:B---3--:R-:W-:-:S05]  /*2d50*/  FADD R6, R28, R163 ;  /* 0x000000a31c067221 */ /* 0x008fca0000000000 */
[----:B------:R-:W1:Y:S01]  /*2d60*/  MUFU.EX2 R141, R141 ;  /* 0x0000008d008d7308 */ /* 0x000e620000000800 */
[----:B--2---:R-:W-:Y:S01]  /*2d70*/  HMMA.16816.F32 R24, R24, R16, R8 ;  /* 0x000000101818723c */ /* 0x004fe20000001808 */
[----:B------:R-:W-:Y:S01]  /*2d80*/  FADD R5, R29, R4 ;  /* 0x000000041d057221 */ /* 0x000fe20000000000 */
[----:B------:R-:W2:Y:S05]  /*2d90*/  LDSM.16.M88.4 R8, [R116] ;  /* 0x000000007408783b */ /* 0x000eaa0000000200 */
[----:B------:R-:W3:Y:S01]  /*2da0*/  MUFU.EX2 R77, R77 ;  /* 0x0000004d004d7308 */ /* 0x000ee20000000800 */
[----:B------:R-:W-:Y:S02]  /*2db0*/  FADD R181, R181, -R40 ;  /* 0x80000028b5b57221 */ /* 0x000fe40000000000 */
[----:B0-----:R-:W-:-:S02]  /*2dc0*/  FADD R13, R139, R6 ;  /* 0x000000068b0d7221 */ /* 0x001fc40000000000 */
[C---:B----4-:R-:W-:Y:S02]  /*2dd0*/  FADD R12, R68.reuse, R5 ;  /* 0x00000005440c7221 */ /* 0x050fe40000000000 */
[----:B------:R-:W0:Y:S01]  /*2de0*/  LDSM.16.M88.4 R4, [R116+0x800] ;  /* 0x000800007404783b */ /* 0x000e220000000200 */
[----:B------:R-:W-:Y:S01]  /*2df0*/  FMUL R181, R181, 1.4426950216293334961 ;  /* 0x3fb8aa3bb5b57820 */ /* 0x000fe20000400000 */
[----:B------:R-:W4:Y:S01]  /*2e00*/  MUFU.EX2 R46, R46 ;  /* 0x0000002e002e7308 */ /* 0x000f220000000800 */
[--C-:B------:R-:W-:Y:S02]  /*2e10*/  FADD R185, R185, -R40.reuse ;  /* 0x80000028b9b97221 */ /* 0x100fe40000000000 */
[--C-:B------:R-:W-:Y:S01]  /*2e20*/  FADD R187, R187, -R40.reuse ;  /* 0x80000028bbbb7221 */ /* 0x100fe20000000000 */
[----:B------:R-:W-:Y:S01]  /*2e30*/  F2FP.PACK_AB R28, R139, R28 ;  /* 0x0000001c8b1c723e */ /* 0x000fe200000000ff */
[----:B------:R-:W-:Y:S01]  /*2e40*/  FADD R193, R193, -R40 ;  /* 0x80000028c1c17221 */ /* 0x000fe20000000000 */
[----:B------:R-:W-:-:S02]  /*2e50*/  F2FP.PACK_AB R29, R68, R29 ;  /* 0x0000001d441d723e */ /* 0x000fc400000000ff */
[----:B-1----:R-:W-:Y:S02]  /*2e60*/  F2FP.PACK_AB R30, R141, R44 ;  /* 0x0000002c8d1e723e */ /* 0x002fe400000000ff */
[----:B---3--:R-:W-:Y:S01]  /*2e70*/  F2FP.PACK_AB R31, R70, R77 ;  /* 0x0000004d461f723e */ /* 0x008fe200000000ff */
[----:B------:R-:W-:Y:S01]  /*2e80*/  MUFU.EX2 R143, R143 ;  /* 0x0000008f008f7308 */ /* 0x000fe20000000800 */
[----:B------:R-:W-:Y:S02]  /*2e90*/  FMUL R185, R185, 1.4426950216293334961 ;  /* 0x3fb8aa3bb9b97820 */ /* 0x000fe40000400000 */
[----:B------:R-:W-:Y:S02]  /*2ea0*/  FMUL R187, R187, 1.4426950216293334961 ;  /* 0x3fb8aa3bbbbb7820 */ /* 0x000fe40000400000 */
[----:B------:R-:W-:-:S03]  /*2eb0*/  FMUL R193, R193, 1.4426950216293334961 ;  /* 0x3fb8aa3bc1c17820 */ /* 0x000fc60000400000 */
[----:B------:R-:W1:Y:S01]  /*2ec0*/  MUFU.EX2 R181, R181 ;  /* 0x000000b500b57308 */ /* 0x000e620000000800 */
[----:B------:R-:W-:Y:S01]  /*2ed0*/  FADD R16, R44, R13 ;  /* 0x0000000d2c107221 */ /* 0x000fe20000000000 */
[----:B------:R-:W-:Y:S01]  /*2ee0*/  HMMA.16816.F32 R20, R28, R14, R20 ;  /* 0x0000000e1c14723c */ /* 0x000fe20000001814 */
[----:B------:R-:W-:-:S05]  /*2ef0*/  FADD R159, R159, -R32 ;  /* 0x800000209f9f7221 */ /* 0x000fca0000000000 */
[----:B------:R-:W-:Y:S01]  /*2f00*/  MUFU.EX2 R48, R48 ;  /* 0x0000003000307308 */ /* 0x000fe20000000800 */
[----:B------:R-:W-:Y:S02]  /*2f10*/  FADD R191, R191, -R40 ;  /* 0x80000028bfbf7221 */ /* 0x000fe40000000000 */
[----:B------:R-:W-:-:S05]  /*2f20*/  FADD R77, R77, R12 ;  /* 0x0000000c4d4d7221 */ /* 0x000fca0000000000 */
[----:B------:R-:W3:Y:S01]  /*2f30*/  MUFU.EX2 R72, R185 ;  /* 0x000000b900487308 */ /* 0x000ee20000000800 */
[----:B------:R-:W-:Y:S02]  /*2f40*/  FADD R141, R141, R16 ;  /* 0x000000108d8d7221 */ /* 0x000fe40000000000 */
[----:B------:R-:W-:Y:S01]  /*2f50*/  HMMA.16816.F32 R16, R28, R18, R24 ;  /* 0x000000121c10723c */ /* 0x000fe20000001818 */
[----:B------:R-:W-:-:S04]  /*2f60*/  FMUL R153, R159, 1.4426950216293334961 ;  /* 0x3fb8aa3b9f997820 */ /* 0x000fc80000400000 */
[----:B------:R-:W5:Y:S01]  /*2f70*/  MUFU.EX2 R145, R145 ;  /* 0x0000009100917308 */ /* 0x000f620000000800 */
[----:B------:R-:W-:-:S07]  /*2f80*/  FMUL R191, R191, 1.4426950216293334961 ;  /* 0x3fb8aa3bbfbf7820 */ /* 0x000fce0000400000 */
[----:B------:R-:W-:Y:S01]  /*2f90*/  MUFU.EX2 R187, R187 ;  /* 0x000000bb00bb7308 */ /* 0x000fe20000000800 */
[----:B------:R-:W-:-:S07]  /*2fa0*/  FADD R70, R70, R77 ;  /* 0x0000004d46467221 */ /* 0x000fce0000000000 */
[----:B------:R-:W0:Y:S01]  /*2fb0*/  MUFU.EX2 R74, R193 ;  /* 0x000000c1004a7308 */ /* 0x000e220000000800 */
[----:B----4-:R-:W-:Y:S02]  /*2fc0*/  FADD R12, R46, R141 ;  /* 0x0000008d2e0c7221 */ /* 0x010fe40000000000 */
[----:B------:R-:W-:-:S05]  /*2fd0*/  FADD R189, R189, -R40 ;  /* 0x80000028bdbd7221 */ /* 0x000fca0000000000 */
[----:B------:R-:W4:Y:S01]  /*2fe0*/  MUFU.EX2 R50, R50 ;  /* 0x0000003200327308 */ /* 0x000f220000000800 */
[----:B-1----:R-:W-:Y:S02]  /*2ff0*/  FADD R13, R181, R70 ;  /* 0x00000046b50d7221 */ /* 0x002fe40000000000 */
[----:B------:R-:W-:Y:S02]  /*3000*/  FADD R15, R143, R12 ;  /* 0x0000000c8f0f7221 */ /* 0x000fe40000000000 */
[----:B------:R-:W-:-:S03]  /*3010*/  FMUL R189, R189, 1.4426950216293334961 ;  /* 0x3fb8aa3bbdbd7820 */ /* 0x000fc60000400000 */
[----:B------:R-:W1:Y:S01]  /*3020*/  MUFU.EX2 R153, R153 ;  /* 0x0000009900997308 */ /* 0x000e620000000800 */
[----:B---3--:R-:W-:Y:S02]  /*3030*/  FADD R24, R72, R13 ;  /* 0x0000000d48187221 */ /* 0x008fe40000000000 */
[----:B------:R-:W-:Y:S01]  /*3040*/  FADD R26, R48, R15 ;  /* 0x0000000f301a7221 */ /* 0x000fe20000000000 */
[----:B------:R-:W-:-:S04]  /*3050*/  F2FP.PACK_AB R12, R143, R46 ;  /* 0x0000002e8f0c723e */ /* 0x000fc800000000ff */
[----:B------:R-:W3:Y:S01]  /*3060*/  MUFU.EX2 R191, R191 ;  /* 0x000000bf00bf7308 */ /* 0x000ee20000000800 */
[----:B------:R-:W-:Y:S01]  /*3070*/  FADD R195, R195, -R40 ;  /* 0x80000028c3c37221 */ /* 0x000fe20000000000 */
[----:B------:R-:W-:Y:S01]  /*3080*/  F2FP.PACK_AB R13, R72, R181 ;  /* 0x000000b5480d723e */ /* 0x000fe200000000ff */
[----:B------:R-:W-:Y:S01]  /*3090*/  FADD R169, R169, -R32 ;  /* 0x80000020a9a97221 */ /* 0x000fe20000000000 */
[----:B-----5:R-:W-:Y:S02]  /*30a0*/  F2FP.PACK_AB R14, R145, R48 ;  /* 0x00000030910e723e */ /* 0x020fe400000000ff */
[----:B0-----:R-:W-:Y:S02]  /*30b0*/  F2FP.PACK_AB R15, R74, R187 ;  /* 0x000000bb4a0f723e */ /* 0x001fe400000000ff */
[----:B------:R-:W0:Y:S01]  /*30c0*/  MUFU.EX2 R76, R189 ;  /* 0x000000bd004c7308 */ /* 0x000e220000000800 */
[----:B------:R-:W-:Y:S02]  /*30d0*/  FADD R199, R199, -R40 ;  /* 0x80000028c7c77221 */ /* 0x000fe40000000000 */
[----:B------:R-:W-:-:S02]  /*30e0*/  FADD R25, R187, R24 ;  /* 0x00000018bb197221 */ /* 0x000fc40000000000 */
[----:B------:R-:W-:Y:S02]  /*30f0*/  FADD R145, R145, R26 ;  /* 0x0000001a91917221 */ /* 0x000fe40000000000 */
[----:B------:R-:W-:Y:S01]  /*3100*/  FMUL R195, R195, 1.4426950216293334961 ;  /* 0x3fb8aa3bc3c37820 */ /* 0x000fe20000400000 */
[----:B------:R-:W5:Y:S01]  /*3110*/  MUFU.EX2 R45, R45 ;  /* 0x0000002d002d7308 */ /* 0x000f620000000800 */
[----:B------:R-:W-:Y:S02]  /*3120*/  FMUL R56, R169, 1.4426950216293334961 ;  /* 0x3fb8aa3ba9387820 */ /* 0x000fe40000400000 */
[----:B------:R-:W-:Y:S02]  /*3130*/  FADD R165, R165, -R32 ;  /* 0x80000020a5a57221 */ /* 0x000fe40000000000 */
[----:B------:R-:W-:Y:S02]  /*3140*/  FMUL R199, R199, 1.4426950216293334961 ;  /* 0x3fb8aa3bc7c77820 */ /* 0x000fe40000400000 */
[----:B------:R-:W-:-:S02]  /*3150*/  FADD R74, R74, R25 ;  /* 0x000000194a4a7221 */ /* 0x000fc40000000000 */
[----:B----4-:R-:W-:Y:S01]  /*3160*/  FADD R28, R50, R145 ;  /* 0x00000091321c7221 */ /* 0x010fe20000000000 */
[C---:B--2---:R-:W-:Y:S01]  /*3170*/  HMMA.16816.F32 R24, R12.reuse, R8, R20 ;  /* 0x000000080c18723c */ /* 0x044fe20000001814 */
[----:B------:R-:W2:Y:S01]  /*3180*/  MUFU.EX2 R64, R195 ;  /* 0x000000c300407308 */ /* 0x000ea20000000800 */
[--C-:B------:R-:W-:Y:S02]  /*3190*/  FADD R201, R201, -R40.reuse ;  /* 0x80000028c9c97221 */ /* 0x100fe40000000000 */
[----:B------:R-:W-:Y:S02]  /*31a0*/  FMUL R159, R165, 1.4426950216293334961 ;  /* 0x3fb8aa3ba59f7820 */ /* 0x000fe40000400000 */
[----:B------:R-:W-:Y:S02]  /*31b0*/  FADD R197, R197, -R40 ;  /* 0x80000028c5c57221 */ /* 0x000fe40000000000 */
[----:B-1----:R-:W-:Y:S01]  /*31c0*/  FADD R9, R153, R28 ;  /* 0x0000001c99097221 */ /* 0x002fe20000000000 */
[----:B------:R-:W1:Y:S01]  /*31d0*/  MUFU.EX2 R56, R56 ;  /* 0x0000003800387308 */ /* 0x000e620000000800 */
[----:B------:R-:W-:Y:S01]  /*31e0*/  HMMA.16816.F32 R28, R12, R4, R16 ;  /* 0x000000040c1c723c */ /* 0x000fe20000001810 */
[----:B------:R-:W-:Y:S01]  /*31f0*/  FMUL R201, R201, 1.4426950216293334961 ;  /* 0x3fb8aa3bc9c97820 */ /* 0x000fe20000400000 */
[----:B------:R-:W4:Y:S01]  /*3200*/  LDSM.16.M88.4 R12, [R126+0x80] ;  /* 0x000080007e0c783b */ /* 0x000f220000000200 */
[----:B---3--:R-:W-:-:S02]  /*3210*/  FADD R21, R191, R74 ;  /* 0x0000004abf157221 */ /* 0x008fc40000000000 */
[----:B------:R-:W-:Y:S01]  /*3220*/  FMUL R197, R197, 1.4426950216293334961 ;  /* 0x3fb8aa3bc5c57820 */ /* 0x000fe20000400000 */
[----:B------:R-:W3:Y:S01]  /*3230*/  LDSM.16.M88.4 R16, [R126+0x880] ;  /* 0x000880007e10783b */ /* 0x000ee20000000200 */
[----:B------:R-:W1:Y:S01]  /*3240*/  MUFU.EX2 R199, R199 ;  /* 0x000000c700c77308 */ /* 0x000e620000000800 */
[--C-:B------:R-:W-:Y:S02]  /*3250*/  FADD R151, R151, -R40.reuse ;  /* 0x8000002897977221 */ /* 0x100fe40000000000 */
[----:B0-----:R-:W-:Y:S02]  /*3260*/  FADD R8, R76, R21 ;  /* 0x000000154c087221 */ /* 0x001fe40000000000 */
[----:B------:R-:W-:-:S03]  /*3270*/  FADD R55, R55, -R40 ;  /* 0x8000002837377221 */ /* 0x000fc60000000000 */
[----:B------:R-:W0:Y:S01]  /*3280*/  MUFU.EX2 R159, R159 ;  /* 0x0000009f009f7308 */ /* 0x000e220000000800 */
[----:B------:R-:W-:Y:S02]  /*3290*/  FADD R4, R52, R9 ;  /* 0x0000000934047221 */ /* 0x000fe40000000000 */
[----:B------:R-:W-:-:S05]  /*32a0*/  FMUL R151, R151, 1.4426950216293334961 ;  /* 0x3fb8aa3b97977820 */ /* 0x000fca0000400000 */
[----:B------:R-:W0:Y:S01]  /*32b0*/  MUFU.EX2 R66, R201 ;  /* 0x000000c900427308 */ /* 0x000e220000000800 */
[----:B-----5:R-:W-:Y:S02]  /*32c0*/  FADD R9, R45, R8 ;  /* 0x000000082d097221 */ /* 0x020fe40000000000 */
[----:B------:R-:W-:-:S05]  /*32d0*/  FMUL R55, R55, 1.4426950216293334961 ;  /* 0x3fb8aa3b37377820 */ /* 0x000fca0000400000 */
[----:B------:R-:W5:Y:S01]  /*32e0*/  MUFU.EX2 R60, R60 ;  /* 0x0000003c003c7308 */ /* 0x000f620000000800 */
[----:B------:R-:W-:Y:S01]  /*32f0*/  FADD R5, R155, R4 ;  /* 0x000000049b057221 */ /* 0x000fe20000000000 */
[----:B------:R-:W-:Y:S01]  /*3300*/  F2FP.PACK_AB R20, R153, R50 ;  /* 0x000000329914723e */ /* 0x000fe200000000ff */
[----:B------:R-:W-:Y:S01]  /*3310*/  FADD R137, R137, -R40 ;  /* 0x8000002889897221 */ /* 0x000fe20000000000 */
[----:B------:R-:W-:-:S04]  /*3320*/  F2FP.PACK_AB R21, R76, R191 ;  /* 0x000000bf4c15723e */ /* 0x000fc800000000ff */
[----:B------:R-:W0:Y:S01]  /*3330*/  MUFU.EX2 R197, R197 ;  /* 0x000000c500c57308 */ /* 0x000e220000000800 */
[----:B------:R-:W-:Y:S01]  /*3340*/  F2FP.PACK_AB R22, R155, R52 ;  /* 0x000000349b16723e */ /* 0x000fe200000000ff */
[C---:B--2---:R-:W-:Y:S01]  /*3350*/  FADD R4, R64.reuse, R9 ;  /* 0x0000000940047221 */ /* 0x044fe20000000000 */
[----:B------:R-:W-:Y:S01]  /*3360*/  F2FP.PACK_AB R23, R64, R45 ;  /* 0x0000002d4017723e */ /* 0x000fe200000000ff */
[----:B------:R-:W-:-:S04]  /*3370*/  FADD R59, R59, -R40 ;  /* 0x800000283b3b7221 */ /* 0x000fc80000000000 */
[----:B------:R-:W2:Y:S01]  /*3380*/  MUFU.EX2 R44, R151 ;  /* 0x00000097002c7308 */ /* 0x000ea20000000800 */
[----:B-1----:R-:W-:Y:S02]  /*3390*/  FADD R8, R56, R5 ;  /* 0x0000000538087221 */ /* 0x002fe40000000000 */
[----:B------:R-:W-:Y:S02]  /*33a0*/  FMUL R137, R137, 1.4426950216293334961 ;  /* 0x3fb8aa3b89897820 */ /* 0x000fe40000400000 */
[----:B------:R-:W-:-:S03]  /*33b0*/  FADD R9, R199, R4 ;  /* 0x00000004c7097221 */ /* 0x000fc60000000000 */
[----:B------:R-:W1:Y:S01]  /*33c0*/  MUFU.EX2 R55, R55 ;  /* 0x0000003700377308 */ /* 0x000e620000000800 */
[----:B------:R-:W-:Y:S01]  /*33d0*/  FMUL R59, R59, 1.4426950216293334961 ;  /* 0x3fb8aa3b3b3b7820 */ /* 0x000fe20000400000 */
[C---:B------:R-:W-:Y:S01]  /*33e0*/  HMMA.16816.F32 R24, R20.reuse, R10, R24 ;  /* 0x0000000a1418723c */ /* 0x040fe20000001818 */
[----:B0-----:R-:W-:Y:S02]  /*33f0*/  FADD R5, R159, R8 ;  /* 0x000000089f057221 */ /* 0x001fe40000000000 */
[--C-:B------:R-:W-:Y:S02]  /*3400*/  FADD R47, R47, -R40.reuse ;  /* 0x800000282f2f7221 */ /* 0x100fe40000000000 */
[----:B------:R-:W-:Y:S01]  /*3410*/  FADD R4, R66, R9 ;  /* 0x0000000942047221 */ /* 0x000fe20000000000 */
[----:B------:R-:W0:Y:S01]  /*3420*/  MUFU.EX2 R46, R137 ;  /* 0x00000089002e7308 */ /* 0x000e220000000800 */
[----:B------:R-:W-:Y:S01]  /*3430*/  FADD R147, R147, -R40 ;  /* 0x8000002893937221 */ /* 0x000fe20000000000 */
[----:B------:R-:W-:Y:S01]  /*3440*/  HMMA.16816.F32 R28, R20, R6, R28 ;  /* 0x00000006141c723c */ /* 0x000fe2000000181c */
[----:B-----5:R-:W-:-:S02]  /*3450*/  FADD R10, R60, R5 ;  /* 0x000000053c0a7221 */ /* 0x020fc40000000000 */
[----:B------:R-:W-:Y:S02]  /*3460*/  FMUL R47, R47, 1.4426950216293334961 ;  /* 0x3fb8aa3b2f2f7820 */ /* 0x000fe40000400000 */
[----:B------:R-:W-:Y:S01]  /*3470*/  FADD R11, R197, R4 ;  /* 0x00000004c50b7221 */ /* 0x000fe20000000000 */
[----:B------:R-:W5:Y:S01]  /*3480*/  MUFU.EX2 R54, R54 ;  /* 0x0000003600367308 */ /* 0x000f620000000800 */
[----:B------:R-:W-:Y:S02]  /*3490*/  FADD R37, R37, -R32 ;  /* 0x8000002025257221 */ /* 0x000fe40000000000 */
[----:B------:R-:W-:Y:S02]  /*34a0*/  FMUL R147, R147, 1.4426950216293334961 ;  /* 0x3fb8aa3b93937820 */ /* 0x000fe40000400000 */
[----:B------:R-:W-:-:S03]  /*34b0*/  FADD R5, R161, R10 ;  /* 0x0000000aa1057221 */ /* 0x000fc60000000000 */
[----:B------:R-:W0:Y:S01]  /*34c0*/  MUFU.EX2 R59, R59 ;  /* 0x0000003b003b7308 */ /* 0x000e220000000800 */
[----:B------:R-:W-:Y:S02]  /*34d0*/  FADD R149, R149, -R40 ;  /* 0x8000002895957221 */ /* 0x000fe40000000000 */
[----:B--2---:R-:W-:Y:S02]  /*34e0*/  FADD R4, R44, R11 ;  /* 0x0000000b2c047221 */ /* 0x004fe40000000000 */
[----:B------:R-:W-:-:S03]  /*34f0*/  FMUL R34, R37, 1.4426950216293334961 ;  /* 0x3fb8aa3b25227820 */ /* 0x000fc60000400000 */
[----:B------:R-:W2:Y:S01]  /*3500*/  MUFU.EX2 R48, R47 ;  /* 0x0000002f00307308 */ /* 0x000ea20000000800 */
[----:B------:R-:W-:Y:S02]  /*3510*/  FADD R53, R53, -R32 ;  /* 0x8000002035357221 */ /* 0x000fe40000000000 */
[----:B------:R-:W-:Y:S02]  /*3520*/  FADD R79, R79, -R40 ;  /* 0x800000284f4f7221 */ /* 0x000fe40000000000 */
[----:B------:R-:W-:Y:S02]  /*3530*/  FADD R6, R58, R5 ;  /* 0x000000053a067221 */ /* 0x000fe40000000000 */
[----:B------:R-:W-:Y:S01]  /*3540*/  FMUL R149, R149, 1.4426950216293334961 ;  /* 0x3fb8aa3b95957820 */ /* 0x000fe20000400000 */
[----:B------:R-:W2:Y:S01]  /*3550*/  MUFU.EX2 R147, R147 ;  /* 0x0000009300937308 */ /* 0x000ea20000000800 */
[----:B-1----:R-:W-:Y:S02]  /*3560*/  FADD R5, R55, R4 ;  /* 0x0000000437057221 */ /* 0x002fe40000000000 */
[----:B------:R-:W-:-:S02]  /*3570*/  FMUL R35, R53, 1.4426950216293334961 ;  /* 0x3fb8aa3b35237820 */ /* 0x000fc40000400000 */
[----:B------:R-:W-:Y:S02]  /*3580*/  FADD R61, R61, -R32 ;  /* 0x800000203d3d7221 */ /* 0x000fe40000000000 */
[----:B------:R-:W-:Y:S01]  /*3590*/  FMUL R79, R79, 1.4426950216293334961 ;  /* 0x3fb8aa3b4f4f7820 */ /* 0x000fe20000400000 */
[----:B------:R-:W1:Y:S01]  /*35a0*/  MUFU.EX2 R34, R34 ;  /* 0x0000002200227308 */ /* 0x000e620000000800 */
[----:B------:R-:W-:Y:S01]  /*35b0*/  FADD R7, R157, R6 ;  /* 0x000000069d077221 */ /* 0x000fe20000000000 */
[----:B------:R-:W-:Y:S01]  /*35c0*/  F2FP.PACK_AB R8, R159, R56 ;  /* 0x000000389f08723e */ /* 0x000fe200000000ff */
[----:B------:R-:W-:Y:S01]  /*35d0*/  FADD R75, R75, -R40 ;  /* 0x800000284b4b7221 */ /* 0x000fe20000000000 */
[----:B------:R-:W-:Y:S01]  /*35e0*/  F2FP.PACK_AB R9, R66, R199 ;  /* 0x000000c74209723e */ /* 0x000fe200000000ff */
[----:B0-----:R-:W-:Y:S01]  /*35f0*/  FADD R6, R46, R5 ;  /* 0x000000052e067221 */ /* 0x001fe20000000000 */
[----:B------:R-:W-:Y:S02]  /*3600*/  F2FP.PACK_AB R10, R161, R60 ;  /* 0x0000003ca10a723e */ /* 0x000fe400000000ff */
[----:B------:R-:W0:Y:S01]  /*3610*/  MUFU.EX2 R50, R149 ;  /* 0x0000009500327308 */ /* 0x000e220000000800 */
[----:B------:R-:W-:Y:S01]  /*3620*/  F2FP.PACK_AB R11, R44, R197 ;  /* 0x000000c52c0b723e */ /* 0x000fe200000000ff */
[----:B------:R-:W-:-:S02]  /*3630*/  FMUL R36, R61, 1.4426950216293334961 ;  /* 0x3fb8aa3b3d247820 */ /* 0x000fc40000400000 */
[----:B------:R-:W-:Y:S02]  /*3640*/  FADD R69, R69, -R32 ;  /* 0x8000002045457221 */ /* 0x000fe40000000000 */
[----:B------:R-:W-:Y:S02]  /*3650*/  FADD R63, R63, -R40 ;  /* 0x800000283f3f7221 */ /* 0x000fe40000000000 */
[----:B-----5:R-:W-:Y:S01]  /*3660*/  FADD R20, R54, R7 ;  /* 0x0000000736147221 */ /* 0x020fe20000000000 */
[----:B------:R-:W5:Y:S01]  /*3670*/  MUFU.EX2 R35, R35 ;  /* 0x0000002300237308 */ /* 0x000f620000000800 */
[----:B------:R-:W-:Y:S02]  /*3680*/  FMUL R75, R75, 1.4426950216293334961 ;  /* 0x3fb8aa3b4b4b7820 */ /* 0x000fe40000400000 */
[----:B------:R-:W-:Y:S01]  /*3690*/  FADD R7, R59, R6 ;  /* 0x000000063b077221 */ /* 0x000fe20000000000 */
[----:B----4-:R-:W-:Y:S01]  /*36a0*/  HMMA.16816.F32 R24, R8, R12, R24 ;  /* 0x0000000c0818723c */ /* 0x010fe20000001818 */
[----:B------:R-:W-:-:S03]  /*36b0*/  FMUL R37, R69, 1.4426950216293334961 ;  /* 0x3fb8aa3b45257820 */ /* 0x000fc60000400000 */
[----:B------:R-:W4:Y:S01]  /*36c0*/  MUFU.EX2 R79, R79 ;  /* 0x0000004f004f7308 */ /* 0x000f220000000800 */
[----:B------:R-:W-:Y:S02]  /*36d0*/  FMUL R63, R63, 1.4426950216293334961 ;  /* 0x3fb8aa3b3f3f7820 */ /* 0x000fe40000400000 */
[----:B------:R-:W-:Y:S02]  /*36e0*/  FADD R67, R67, -R40 ;  /* 0x8000002843437221 */ /* 0x000fe40000000000 */
[----:B------:R-:W-:Y:S02]  /*36f0*/  FADD R20, R71, R20 ;  /* 0x0000001447147221 */ /* 0x000fe40000000000 */
[----:B--2---:R-:W-:Y:S01]  /*3700*/  FADD R22, R48, R7 ;  /* 0x0000000730167221 */ /* 0x004fe20000000000 */
[----:B------:R-:W2:Y:S01]  /*3710*/  MUFU.EX2 R36, R36 ;  /* 0x0000002400247308 */ /* 0x000ea20000000800 */
[----:B------:R-:W-:Y:S01]  /*3720*/  FADD R49, R49, -R32 ;  /* 0x8000002031317221 */ /* 0x000fe20000000000 */
[----:B---3--:R-:W-:Y:S01]  /*3730*/  HMMA.16816.F32 R28, R8, R16, R28 ;  /* 0x00000010081c723c */ /* 0x008fe2000000181c */
[----:B------:R-:W-:-:S05]  /*3740*/  FADD R51, R51, -R40 ;  /* 0x8000002833337221 */ /* 0x000fca0000000000 */
[----:B------:R-:W3:Y:S01]  /*3750*/  MUFU.EX2 R44, R75 ;  /* 0x0000004b002c7308 */ /* 0x000ee20000000800 */
[----:B------:R-:W-:Y:S02]  /*3760*/  FMUL R67, R67, 1.4426950216293334961 ;  /* 0x3fb8aa3b43437820 */ /* 0x000fe40000400000 */
[----:B------:R-:W-:Y:S02]  /*3770*/  FADD R9, R33, R20 ;  /* 0x0000001421097221 */ /* 0x000fe40000000000 */
[----:B------:R-:W-:-:S03]  /*3780*/  FADD R11, R147, R22 ;  /* 0x00000016930b7221 */ /* 0x000fc60000000000 */
[----:B------:R-:W0:Y:S01]  /*3790*/  MUFU.EX2 R37, R37 ;  /* 0x0000002500257308 */ /* 0x000e220000000800 */
[----:B------:R-:W-:Y:S02]  /*37a0*/  FMUL R39, R49, 1.4426950216293334961 ;  /* 0x3fb8aa3b31277820 */ /* 0x000fe40000400000 */
[----:B------:R-:W-:-:S05]  /*37b0*/  FADD R43, R43, -R40 ;  /* 0x800000282b2b7221 */ /* 0x000fca0000000000 */
[----:B------:R-:W2:Y:S01]  /*37c0*/  MUFU.EX2 R63, R63 ;  /* 0x0000003f003f7308 */ /* 0x000ea20000000800 */
[----:B------:R-:W-:-:S07]  /*37d0*/  FMUL R51, R51, 1.4426950216293334961 ;  /* 0x3fb8aa3b33337820 */ /* 0x000fce0000400000 */
[----:B------:R-:W2:Y:S01]  /*37e0*/  MUFU.EX2 R38, R38 ;  /* 0x0000002600267308 */ /* 0x000ea20000000800 */
[----:B-1----:R-:W-:Y:S01]  /*37f0*/  FADD R8, R34, R9 ;  /* 0x0000000922087221 */ /* 0x002fe20000000000 */
[----:B------:R-:W-:Y:S01]  /*3800*/  F2FP.PACK_AB R5, R46, R55 ;  /* 0x000000372e05723e */ /* 0x000fe200000000ff */
[----:B0-----:R-:W-:Y:S01]  /*3810*/  FADD R10, R50, R11 ;  /* 0x0000000b320a7221 */ /* 0x001fe20000000000 */
[----:B------:R-:W-:-:S04]  /*3820*/  F2FP.PACK_AB R7, R48, R59 ;  /* 0x0000003b3007723e */ /* 0x000fc800000000ff */
[----:B------:R-:W0:Y:S01]  /*3830*/  MUFU.EX2 R12, R67 ;  /* 0x00000043000c7308 */ /* 0x000e220000000800 */
[----:B------:R-:W-:Y:S01]  /*3840*/  FMUL R43, R43, 1.4426950216293334961 ;  /* 0x3fb8aa3b2b2b7820 */ /* 0x000fe20000400000 */
[----:B------:R-:W-:Y:S01]  /*3850*/  F2FP.PACK_AB R4, R157, R58 ;  /* 0x0000003a9d04723e */ /* 0x000fe200000000ff */
[----:B-----5:R-:W-:Y:S01]  /*3860*/  FADD R13, R35, R8 ;  /* 0x00000008230d7221 */ /* 0x020fe20000000000 */
[----:B------:R-:W-:Y:S01]  /*3870*/  F2FP.PACK_AB R6, R71, R54 ;  /* 0x000000364706723e */ /* 0x000fe200000000ff */
[----:B----4-:R-:W-:Y:S01]  /*3880*/  FADD R17, R79, R10 ;  /* 0x0000000a4f117221 */ /* 0x010fe20000000000 */
[----:B------:R-:W1:Y:S02]  /*3890*/  LDSM.16.M88.4 R20, [R116+0x80] ;  /* 0x000080007414783b */ /* 0x000e640000000200 */
[----:B------:R-:W4:Y:S01]  /*38a0*/  MUFU.EX2 R39, R39 ;  /* 0x0000002700277308 */ /* 0x000f220000000800 */
[----:B--2---:R-:W-:Y:S01]  /*38b0*/  FADD R46, R36, R13 ;  /* 0x0000000d242e7221 */ /* 0x004fe20000000000 */
[----:B------:R-:W-:Y:S01]  /*38c0*/  LDSM.16.M88.4 R8, [R116+0x880] ;  /* 0x000880007408783b */ /* 0x000fe20000000200 */
[----:B---3--:R-:W-:-:S05]  /*38d0*/  FADD R48, R44, R17 ;  /* 0x000000112c307221 */ /* 0x008fca0000000000 */
[----:B------:R-:W2:Y:S01]  /*38e0*/  MUFU.EX2 R51, R51 ;  /* 0x0000003300337308 */ /* 0x000ea20000000800 */
[----:B------:R-:W-:Y:S02]  /*38f0*/  FADD R13, R37, R46 ;  /* 0x0000002e250d7221 */ /* 0x000fe40000000000 */
[----:B------:R-:W-:-:S05]  /*3900*/  FADD R17, R63, R48 ;  /* 0x000000303f117221 */ /* 0x000fca0000000000 */
[----:B------:R-:W3:Y:S01]  /*3910*/  MUFU.EX2 R42, R42 ;  /* 0x0000002a002a7308 */ /* 0x000ee20000000800 */
[----:B------:R-:W-:Y:S07]  /*3920*/  HMMA.16816.F32 R24, R4, R14, R24 ;  /* 0x0000000e0418723c */ /* 0x000fee0000001818 */
[----:B------:R-:W5:Y:S01]  /*3930*/  MUFU.EX2 R16, R43 ;  /* 0x0000002b00107308 */ /* 0x000f620000000800 */
[----:B------:R-:W-:Y:S02]  /*3940*/  FADD R14, R38, R13 ;  /* 0x0000000d260e7221 */ /* 0x000fe40000000000 */
[----:B0-----:R-:W-:-:S02]  /*3950*/  FADD R46, R12, R17 ;  /* 0x000000110c2e7221 */ /* 0x001fc40000000000 */
[----:B----4-:R-:W-:Y:S02]  /*3960*/  FADD R13, R39, R14 ;  /* 0x0000000e270d7221 */ /* 0x010fe40000000000 */
[----:B--2---:R-:W-:Y:S02]  /*3970*/  FADD R15, R51, R46 ;  /* 0x0000002e330f7221 */ /* 0x004fe40000000000 */
[----:B---3--:R-:W-:Y:S01]  /*3980*/  FADD R13, R42, R13 ;  /* 0x0000000d2a0d7221 */ /* 0x008fe20000000000 */
[----:B------:R-:W-:Y:S01]  /*3990*/  HMMA.16816.F32 R28, R4, R18, R28 ;  /* 0x00000012041c723c */ /* 0x000fe2000000181c */
[----:B-----5:R-:W-:-:S03]  /*39a0*/  FADD R15, R16, R15 ;  /* 0x0000000f100f7221 */ /* 0x020fc60000000000 */
[----:B------:R-:W0:Y:S04]  /*39b0*/  SHFL.BFLY PT, R14, R13, 0x2, 0x1f ;  /* 0x0c401f000d0e7f89 */ /* 0x000e2800000e0000 */
[----:B------:R-:W2:Y:S01]  /*39c0*/  SHFL.BFLY PT, R18, R15, 0x2, 0x1f ;  /* 0x0c401f000f127f89 */ /* 0x000ea200000e0000 */
[----:B------:R-:W-:Y:S02]  /*39d0*/  F2FP.PACK_AB R4, R34, R33 ;  /* 0x000000212204723e */ /* 0x000fe400000000ff */
[----:B------:R-:W-:Y:S02]  /*39e0*/  F2FP.PACK_AB R5, R50, R147 ;  /* 0x000000933205723e */ /* 0x000fe400000000ff */
[----:B------:R-:W-:Y:S02]  /*39f0*/  F2FP.PACK_AB R6, R36, R35 ;  /* 0x000000232406723e */ /* 0x000fe400000000ff */
[----:B------:R-:W-:Y:S01]  /*3a00*/  F2FP.PACK_AB R7, R44, R79 ;  /* 0x0000004f2c07723e */ /* 0x000fe200000000ff */
[----:B------:R-:W-:-:S06]  /*3a10*/  UIADD3 UR4, UR4, 0x80, URZ ;  /* 0x0000008004047890 */ /* 0x000fcc000fffe03f */
[----:B-1----:R-:W-:Y:S01]  /*3a20*/  HMMA.16816.F32 R24, R4, R20, R24 ;  /* 0x000000140418723c */ /* 0x002fe20000001818 */
[----:B0-----:R-:W-:Y:S02]  /*3a30*/  FADD R14, R13, R14 ;  /* 0x0000000e0d0e7221 */ /* 0x001fe40000000000 */
[----:B--2---:R-:W-:-:S03]  /*3a40*/  FADD R18, R15, R18 ;  /* 0x000000120f127221 */ /* 0x004fc60000000000 */
[----:B------:R-:W0:Y:S02]  /*3a50*/  SHFL.BFLY PT, R17, R14, 0x1, 0x1f ;  /* 0x0c201f000e117f89 */ /* 0x000e2400000e0000 */
[----:B------:R-:W-:Y:S02]  /*3a60*/  HMMA.16816.F32 R28, R4, R8, R28 ;  /* 0x00000008041c723c */ /* 0x000fe4000000181c */
[----:B------:R-:W1:Y:S01]  /*3a70*/  SHFL.BFLY PT, R13, R18, 0x1, 0x1f ;  /* 0x0c201f00120d7f89 */ /* 0x000e6200000e0000 */
[----:B------:R-:W-:Y:S02]  /*3a80*/  ISETP.LE.AND P0, PT, R117, UR4, PT ;  /* 0x0000000475007c0c */ /* 0x000fe4000bf03270 */
[----:B------:R-:W-:Y:S02]  /*3a90*/  F2FP.PACK_AB R48, R38, R37 ;  /* 0x000000252630723e */ /* 0x000fe400000000ff */
[----:B------:R-:W-:Y:S02]  /*3aa0*/  F2FP.PACK_AB R49, R12, R63 ;  /* 0x0000003f0c31723e */ /* 0x000fe400000000ff */
[----:B------:R-:W-:-:S02]  /*3ab0*/  F2FP.PACK_AB R50, R42, R39 ;  /* 0x000000272a32723e */ /* 0x000fc400000000ff */
[----:B------:R-:W-:Y:S01]  /*3ac0*/  F2FP.PACK_AB R51, R16, R51 ;  /* 0x000000331033723e */ /* 0x000fe200000000ff */
[----:B------:R-:W-:Y:S02]  /*3ad0*/  IMAD.MOV.U32 R12, RZ, RZ, 0x80 ;  /* 0x00000080ff0c7424 */ /* 0x000fe400078e00ff */
[----:B------:R-:W-:-:S04]  /*3ae0*/  IMAD.MOV.U32 R135, RZ, RZ, R32 ;  /* 0x000000ffff877224 */ /* 0x000fc800078e0020 */
[----:B------:R-:W-:Y:S01]  /*3af0*/  HMMA.16816.F32 R4, R48, R22, R24 ;  /* 0x000000163004723c */ /* 0x000fe20000001818 */
[----:B0-----:R-:W-:Y:S02]  /*3b00*/  FADD R17, R14, R17 ;  /* 0x000000110e117221 */ /* 0x001fe40000000000 */
[----:B-1----:R-:W-:-:S05]  /*3b10*/  FADD R13, R18, R13 ;  /* 0x0000000d120d7221 */ /* 0x002fca0000000000 */
[----:B------:R-:W-:Y:S01]  /*3b20*/  HMMA.16816.F32 R8, R48, R10, R28 ;  /* 0x0000000a3008723c */ /* 0x000fe2000000181c */
[C---:B------:R-:W-:Y:S02]  /*3b30*/  IMAD R115, R12.reuse, c[0x0][0x1b4], R115 ;  /* 0x00006d000c737a24 */ /* 0x040fe400078e0273 */
[----:B------:R-:W-:Y:S02]  /*3b40*/  IMAD R127, R12, c[0x0][0x1a4], R127 ;  /* 0x000069000c7f7a24 */ /* 0x000fe400078e027f */
[----:B------:R-:W-:Y:S02]  /*3b50*/  FFMA R118, R41, R118, R17 ;  /* 0x0000007629767223 */ /* 0x000fe40000000011 */
[----:B------:R-:W-:Y:S02]  /*3b60*/  FFMA R133, R62, R133, R13 ;  /* 0x000000853e857223 */ /* 0x000fe4000000000d */
[----:B------:R-:W-:Y:S01]  /*3b70*/  IMAD.MOV.U32 R134, RZ, RZ, R40 ;  /* 0x000000ffff867224 */ /* 0x000fe200078e0028 */
[----:B------:R-:W-:Y:S01]  /*3b80*/  @P0 CALL.REL.NOINC `(.L_x_0) ;  /* 0x0000001000000944 */ /* 0x000fe20003c00000 */
[----:B------:R-:W-:Y:S05]  /*3b90*/  BRA `(.L_x_1) ;  /* 0xffffcf4000007947 */ /* 0x000fea000383ffff */
.L_x_0:
[----:B------:R-:W-:-:S04]  /*3ba0*/  NOP ;  /* 0x0000000000007918 */ /* 0x000fc80000000000 */
[----:B------:R-:W-:-:S08]  /*3bb0*/  NOP ;  /* 0x0000000000007918 */ /* 0x000fd00000000000 */
[----:B------:R-:W-:Y:S01]  /*3bc0*/  SHF.R.S32.HI R2, RZ, 0x3, R0 ;  /* 0x00000003ff027819 */ /* 0x000fe20000011400 */
[----:B------:R-:W-:Y:S01]  /*3bd0*/  IMAD.MOV.U32 R13, RZ, RZ, R8 ;  /* 0x000000ffff0d7224 */ /* 0x000fe200078e0008 */
[----:B------:R-:W-:Y:S01]  /*3be0*/  SHF.R.U32.HI R3, RZ, 0x1, R120 ;  /* 0x00000001ff037819 */ /* 0x000fe20000011678 */
[----:B------:R-:W-:Y:S01]  /*3bf0*/  IMAD.MOV.U32 R23, RZ, RZ, R4 ;  /* 0x000000ffff177224 */ /* 0x000fe200078e0004 */
[----:B------:R-:W-:Y:S01]  /*3c00*/  SGXT R2, R2, 0x1 ;  /* 0x000000010202781a */ /* 0x000fe20000000200 */
[----:B------:R-:W-:Y:S01]  /*3c10*/  IMAD R4, R111, c[0x0][0x1c4], RZ ;  /* 0x000071006f047a24 */ /* 0x000fe200078e02ff */
[----:B------:R-:W-:Y:S01]  /*3c20*/  FSETP.GT.AND P2, PT, |R118|, 8.50705917302346158658e+37, PT ;  /* 0x7e8000007600780b */ /* 0x000fe20003f44200 */
[----:B------:R-:W-:Y:S01]  /*3c30*/  IMAD.MOV.U32 R21, RZ, RZ, R5 ;  /* 0x000000ffff157224 */ /* 0x000fe200078e0005 */
[----:B------:R-:W-:Y:S01]  /*3c40*/  LOP3.LUT R8, R3, 0x240, R2, 0x78, !PT ;  /* 0x0000024003087812 */ /* 0x000fe200078e7802 */
[----:B------:R-:W-:Y:S01]  /*3c50*/  IMAD R2, R110, c[0x0][0x1c0], RZ ;  /* 0x000070006e027a24 */ /* 0x000fe200078e02ff */
[----:B------:R-:W-:Y:S01]  /*3c60*/  FSETP.GEU.AND P6, PT, |R118|, 1.175494350822287508e-38, PT ;  /* 0x008000007600780b */ /* 0x000fe20003fce200 */
[----:B------:R-:W-:Y:S01]  /*3c70*/  IMAD.SHL.U32 R5, R0, 0x4, RZ ;  /* 0x0000000400057824 */ /* 0x000fe200078e00ff */
[----:B------:R-:W-:Y:S01]  /*3c80*/  FSETP.GEU.AND P4, PT, R118, 1.175494350822287508e-38, PT ;  /* 0x008000007600780b */ /* 0x000fe20003f8e000 */
[----:B------:R-:W-:Y:S01]  /*3c90*/  IMAD.MOV.U32 R20, RZ, RZ, R6 ;  /* 0x000000ffff147224 */ /* 0x000fe200078e0006 */
[----:B------:R-:W-:Y:S01]  /*3ca0*/  FSETP.GEU.AND P5, PT, |R133|, 1.175494350822287508e-38, PT ;  /* 0x008000008500780b */ /* 0x000fe20003fae200 */
[----:B------:R-:W-:Y:S01]  /*3cb0*/  IMAD.SHL.U32 R3, R2, 0x2, RZ ;  /* 0x0000000202037824 */ /* 0x000fe200078e00ff */
[----:B------:R-:W-:Y:S01]  /*3cc0*/  BAR.SYNC.DEFER_BLOCKING 0x0 ;  /* 0x0000000000007b1d */ /* 0x000fe20000010000 */
[----:B------:R-:W-:Y:S01]  /*3cd0*/  IMAD.SHL.U32 R6, R4, 0x2, RZ ;  /* 0x0000000204067824 */ /* 0x000fe200078e00ff */
[----:B------:R-:W-:Y:S01]  /*3ce0*/  ISETP.NE.U32.AND P0, PT, R113, RZ, PT ;  /* 0x000000ff7100720c */ /* 0x000fe20003f05070 */
[----:B------:R-:W-:Y:S01]  /*3cf0*/  IMAD.MOV.U32 R12, RZ, RZ, R10 ;  /* 0x000000ffff0c7224 */ /* 0x000fe200078e000a */
[----:B------:R-:W-:Y:S01]  /*3d00*/  LOP3.LUT R10, R5, 0xc0, RZ, 0xc0, !PT ;  /* 0x000000c0050a7812 */ /* 0x000fe200078ec0ff */
[----:B------:R-:W-:Y:S01]  /*3d10*/  IMAD.HI R2, R2, 0x2, RZ ;  /* 0x0000000202027827 */ /* 0x000fe200078e02ff */
[----:B------:R-:W-:-:S02]  /*3d20*/  IADD3 R22, P1, P3, R6, c[0x0][0x178], R3 ;  /* 0x00005e0006167a10 */ /* 0x000fc40007b3e003 */
[----:B------:R-:W-:Y:S01]  /*3d30*/  SHF.R.S32.HI R6, RZ, 0x4, R0 ;  /* 0x00000004ff067819 */ /* 0x000fe20000011400 */
[----:B------:R-:W-:-:S04]  /*3d40*/  IMAD.HI R5, R4, 0x2, RZ ;  /* 0x0000000204057827 */ /* 0x000fc800078e02ff */
[----:B------:R-:W-:Y:S01]  /*3d50*/  IMAD.MOV.U32 R18, RZ, RZ, R7 ;  /* 0x000000ffff127224 */ /* 0x000fe200078e0007 */
[----:B------:R-:W-:Y:S01]  /*3d60*/  IADD3.X R24, R5, c[0x0][0x17c], R2, P1, P3 ;  /* 0x00005f0005187a10 */ /* 0x000fe20000fe6402 */
[----:B------:R-:W-:Y:S01]  /*3d70*/  IMAD.SHL.U32 R3, R0, 0x40, RZ ;  /* 0x0000004000037824 */ /* 0x000fe200078e00ff */
[----:B------:R-:W-:Y:S01]  /*3d80*/  SHF.R.S32.HI R5, RZ, 0x5, R0 ;  /* 0x00000005ff057819 */ /* 0x000fe20000011400 */
[----:B------:R-:W-:Y:S01]  /*3d90*/  FMUL R2, R118, 8388608 ;  /* 0x4b00000076027820 */ /* 0x000fe20000400000 */
[----:B------:R-:W-:Y:S01]  /*3da0*/  FSETP.GT.AND P3, PT, |R133|, 8.50705917302346158658e+37, PT ;  /* 0x7e8000008500780b */ /* 0x000fe20003f64200 */
[C---:B------:R-:W-:Y:S01]  /*3db0*/  IMAD.SHL.U32 R4, R0.reuse, 0x8, RZ ;  /* 0x0000000800047824 */ /* 0x040fe200078e00ff */
[----:B------:R-:W-:Y:S01]  /*3dc0*/  LOP3.LUT R7, R0, 0x8, RZ, 0xc0, !PT ;  /* 0x0000000800077812 */ /* 0x000fe200078ec0ff */
[----:B------:R-:W-:Y:S01]  /*3dd0*/  @P2 FMUL R13, R13, 0.25 ;  /* 0x3e8000000d0d2820 */ /* 0x000fe20000400000 */
[----:B------:R-:W-:Y:S01]  /*3de0*/  SGXT R0, R5, 0x1 ;  /* 0x000000010500781a */ /* 0x000fe20000000200 */
[----:B------:R-:W-:Y:S01]  /*3df0*/  @P2 FMUL R9, R9, 0.25 ;  /* 0x3e80000009092820 */ /* 0x000fe20000400000 */
[----:B------:R-:W-:Y:S01]  /*3e00*/  FSEL R25, R2, R118, !P4 ;  /* 0x0000007602197208 */ /* 0x000fe20006000000 */
[----:B------:R-:W-:Y:S01]  /*3e10*/  @P2 FMUL R118, R118, 0.25 ;  /* 0x3e80000076762820 */ /* 0x000fe20000400000 */
[----:B------:R-:W-:Y:S01]  /*3e20*/  LOP3.LUT R5, R0, 0x404, RZ, 0xc0, !PT ;  /* 0x0000040400057812 */ /* 0x000fe200078ec0ff */
[C---:B------:R-:W-:Y:S01]  /*3e30*/  FMUL R0, R133.reuse, 8388608 ;  /* 0x4b00000085007820 */ /* 0x040fe20000400000 */
[----:B------:R-:W-:Y:S01]  /*3e40*/  FSETP.GEU.AND P1, PT, R133, 1.175494350822287508e-38, PT ;  /* 0x008000008500780b */ /* 0x000fe20003f2e000 */
[----:B------:R-:W-:Y:S01]  /*3e50*/  @!P6 FMUL R118, R118, 16777216 ;  /* 0x4b8000007676e820 */ /* 0x000fe20000400000 */
[----:B------:R-:W-:Y:S01]  /*3e60*/  SGXT R2, R6, 0x1 ;  /* 0x000000010602781a */ /* 0x000fe20000000200 */
[----:B------:R-:W-:Y:S01]  /*3e70*/  @P2 FMUL R21, R21, 0.25 ;  /* 0x3e80000015152820 */ /* 0x000fe20000400000 */
[----:B------:R-:W-:Y:S01]  /*3e80*/  FSEL R27, R0, R133, !P1 ;  /* 0x00000085001b7208 */ /* 0x000fe20004800000 */
[----:B------:R-:W-:Y:S01]  /*3e90*/  @P3 FMUL R133, R133, 0.25 ;  /* 0x3e80000085853820 */ /* 0x000fe20000400000 */
[----:B------:R-:W-:Y:S01]  /*3ea0*/  LEA.HI R19, R7, R10, RZ, 0x1f ;  /* 0x0000000a07137211 */ /* 0x000fe200078ff8ff */
[----:B------:R-:W-:Y:S01]  /*3eb0*/  @P2 FMUL R23, R23, 0.25 ;  /* 0x3e80000017172820 */ /* 0x000fe20000400000 */
[----:B------:R-:W-:Y:S01]  /*3ec0*/  LOP3.LUT R7, R2, 0x404, RZ, 0xc0, !PT ;  /* 0x0000040402077812 */ /* 0x000fe200078ec0ff */
[----:B------:R-:W-:Y:S01]  /*3ed0*/  @!P5 FMUL R133, R133, 16777216 ;  /* 0x4b8000008585d820 */ /* 0x000fe20000400000 */
[----:B------:R-:W0:Y:S01]  /*3ee0*/  MUFU.RCP R2, R118 ;  /* 0x0000007600027308 */ /* 0x000e220000001000 */
[----:B------:R-:W-:Y:S01]  /*3ef0*/  LOP3.LUT R16, R4, 0x38, RZ, 0xc0, !PT ;  /* 0x0000003804107812 */ /* 0x000fe200078ec0ff */
[----:B------:R-:W-:Y:S01]  /*3f00*/  @!P6 FMUL R13, R13, 16777216 ;  /* 0x4b8000000d0de820 */ /* 0x000fe20000400000 */
[----:B------:R-:W-:Y:S01]  /*3f10*/  LOP3.LUT R4, R5, 0xbc, R114, 0x78, !PT ;  /* 0x000000bc05047812 */ /* 0x000fe200078e7872 */
[----:B------:R-:W-:Y:S01]  /*3f20*/  @!P6 FMUL R9, R9, 16777216 ;  /* 0x4b8000000909e820 */ /* 0x000fe20000400000 */
[----:B------:R-:W-:Y:S01]  /*3f30*/  IADD3 R0, R25, -0x3f3504f3, RZ ;  /* 0xc0cafb0d19007810 */ /* 0x000fe20007ffe0ff */
[----:B------:R-:W-:Y:S01]  /*3f40*/  @!P6 FMUL R21, R21, 16777216 ;  /* 0x4b8000001515e820 */ /* 0x000fe20000400000 */
[----:B------:R-:W-:Y:S01]  /*3f50*/  LOP3.LUT R15, R4, 0x40, R3, 0xf8, !PT ;  /* 0x00000040040f7812 */ /* 0x000fe200078ef803 */
[----:B------:R-:W1:Y:S01]  /*3f60*/  MUFU.RCP R5, R133 ;  /* 0x0000008500057308 */ /* 0x000e620000001000 */
[----:B------:R-:W-:Y:S01]  /*3f70*/  @!P6 FMUL R23, R23, 16777216 ;  /* 0x4b8000001717e820 */ /* 0x000fe20000400000 */
[----:B------:R-:W-:Y:S01]  /*3f80*/  LOP3.LUT R0, R0, 0xff800000, RZ, 0xc0, !PT ;  /* 0xff80000000007812 */ /* 0x000fe200078ec0ff */
[----:B------:R-:W-:Y:S01]  /*3f90*/  @P3 FMUL R11, R11, 0.25 ;  /* 0x3e8000000b0b3820 */ /* 0x000fe20000400000 */
[----:B------:R-:W-:Y:S01]  /*3fa0*/  ISETP.GE.U32.AND P2, PT, R25, 0x7f800000, PT ;  /* 0x7f8000001900780c */ /* 0x000fe20003f46070 */
[----:B------:R-:W-:Y:S01]  /*3fb0*/  @P3 FMUL R12, R12, 0.25 ;  /* 0x3e8000000c0c3820 */ /* 0x000fe20000400000 */
[----:B------:R-:W-:Y:S01]  /*3fc0*/  LOP3.LUT R114, R114, 0xf8, RZ, 0xc0, !PT ;  /* 0x000000f872727812 */ /* 0x000fe200078ec0ff */
[----:B------:R-:W-:-:S02]  /*3fd0*/  @P3 FMUL R20, R20, 0.25 ;  /* 0x3e80000014143820 */ /* 0x000fc40000400000 */
[----:B------:R-:W-:Y:S02]  /*3fe0*/  IMAD R8, R119, 0x4, R8 ;  /* 0x0000000477087824 */ /* 0x000fe400078e0208 */
[----:B0-----:R-:W-:Y:S02]  /*3ff0*/  FMUL R10, R2, R13 ;  /* 0x0000000d020a7220 */ /* 0x001fe40000400000 */
[----:B------:R-:W-:Y:S01]  /*4000*/  @P3 FMUL R18, R18, 0.25 ;  /* 0x3e80000012123820 */ /* 0x000fe20000400000 */
[----:B------:R-:W-:Y:S01]  /*4010*/  IADD3 R17, R16, R8, R7 ;  /* 0x0000000810117210 */ /* 0x000fe20007ffe007 */
[C---:B------:R-:W-:Y:S01]  /*4020*/  FMUL R9, R2.reuse, R9 ;  /* 0x0000000902097220 */ /* 0x040fe20000400000 */
[C---:B------:R-:W-:Y:S01]  /*4030*/  ISETP.GE.U32.AND P3, PT, R27.reuse, 0x7f800000, PT ;  /* 0x7f8000001b00780c */ /* 0x040fe20003f66070 */
[C---:B------:R-:W-:Y:S02]  /*4040*/  FMUL R14, R2.reuse, R21 ;  /* 0x00000015020e7220 */ /* 0x040fe40000400000 */
[----:B------:R-:W-:Y:S01]  /*4050*/  FMUL R13, R2, R23 ;  /* 0x00000017020d7220 */ /* 0x000fe20000400000 */
[----:B------:R-:W-:Y:S01]  /*4060*/  IADD3 R2, R27, -0x3f3504f3, RZ ;  /* 0xc0cafb0d1b027810 */ /* 0x000fe20007ffe0ff */
[----:B------:R-:W-:Y:S01]  /*4070*/  @!P5 FMUL R11, R11, 16777216 ;  /* 0x4b8000000b0bd820 */ /* 0x000fe20000400000 */
[----:B------:R-:W-:Y:S01]  /*4080*/  F2FP.PACK_AB R14, R9, R14 ;  /* 0x0000000e090e723e */ /* 0x000fe200000000ff */
[----:B------:R-:W-:Y:S01]  /*4090*/  @!P5 FMUL R12, R12, 16777216 ;  /* 0x4b8000000c0cd820 */ /* 0x000fe20000400000 */
[----:B------:R-:W-:Y:S01]  /*40a0*/  LOP3.LUT R4, R2, 0xff800000, RZ, 0xc0, !PT ;  /* 0xff80000002047812 */ /* 0x000fe200078ec0ff */
[----:B------:R-:W-:Y:S01]  /*40b0*/  @!P5 FMUL R20, R20, 16777216 ;  /* 0x4b8000001414d820 */ /* 0x000fe20000400000 */
[----:B------:R-:W-:Y:S01]  /*40c0*/  F2FP.PACK_AB R10, R10, R13 ;  /* 0x0000000d0a0a723e */ /* 0x000fe200000000ff */
[----:B------:R-:W-:Y:S01]  /*40d0*/  @!P5 FMUL R18, R18, 16777216 ;  /* 0x4b8000001212d820 */ /* 0x000fe20000400000 */
[----:B------:R-:W-:Y:S01]  /*40e0*/  STS [R15+0x100], R14 ;  /* 0x0001000e0f007388 */ /* 0x000fe20000000800 */
[----:B-1----:R-:W-:-:S02]  /*40f0*/  FMUL R7, R5, R11 ;  /* 0x0000000b05077220 */ /* 0x002fc40000400000 */
[C---:B------:R-:W-:Y:S01]  /*4100*/  FMUL R8, R5.reuse, R12 ;  /* 0x0000000c05087220 */ /* 0x040fe20000400000 */
[----:B------:R0:W-:Y:S01]  /*4110*/  STS [R15], R10 ;  /* 0x0000000a0f007388 */ /* 0x0001e20000000800 */
[C---:B------:R-:W-:Y:S02]  /*4120*/  FMUL R11, R5.reuse, R20 ;  /* 0x00000014050b7220 */ /* 0x040fe40000400000 */
[----:B------:R-:W-:Y:S02]  /*4130*/  FMUL R12, R5, R18 ;  /* 0x00000012050c7220 */ /* 0x000fe40000400000 */
[----:B------:R-:W-:Y:S01]  /*4140*/  IMAD.IADD R2, R25, 0x1, -R0 ;  /* 0x0000000119027824 */ /* 0x000fe200078e0a00 */
[----:B------:R-:W-:Y:S01]  /*4150*/  F2FP.PACK_AB R8, R8, R11 ;  /* 0x0000000b0808723e */ /* 0x000fe200000000ff */
[----:B------:R-:W-:Y:S01]  /*4160*/  IMAD.IADD R3, R27, 0x1, -R4 ;  /* 0x000000011b037824 */ /* 0x000fe200078e0a04 */
[----:B------:R-:W-:Y:S01]  /*4170*/  F2FP.PACK_AB R12, R7, R12 ;  /* 0x0000000c070c723e */ /* 0x000fe200000000ff */
[----:B------:R-:W-:Y:S01]  /*4180*/  IMAD.MOV.U32 R21, RZ, RZ, 0x3dc6b27f ;  /* 0x3dc6b27fff157424 */ /* 0x000fe200078e00ff */
[----:B------:R-:W-:Y:S01]  /*4190*/  LOP3.LUT R11, R15, 0x40, RZ, 0x3c, !PT ;  /* 0x000000400f0b7812 */ /* 0x000fe200078e3cff */
[----:B------:R-:W-:Y:S01]  /*41a0*/  FADD R2, R2, -1 ;  /* 0xbf80000002027421 */ /* 0x000fe20000000000 */
[----:B0-----:R-:W-:Y:S01]  /*41b0*/  LOP3.LUT R10, R17, 0x4, RZ, 0x3c, !PT ;  /* 0x00000004110a7812 */ /* 0x001fe200078e3cff */
[----:B------:R-:W-:-:S02]  /*41c0*/  FADD R6, R3, -1 ;  /* 0xbf80000003067421 */ /* 0x000fc40000000000 */
[----:B------:R-:W-:Y:S01]  /*41d0*/  STS [R11+0x200], R8 ;  /* 0x000200080b007388 */ /* 0x000fe20000000800 */
[-C--:B------:R-:W-:Y:S02]  /*41e0*/  FFMA.FTZ R3, R2, R21.reuse, -0.16845393180847167969 ;  /* 0xbe2c7f3002037423 */ /* 0x080fe40000010015 */
[----:B------:R-:W-:Y:S01]  /*41f0*/  FFMA.FTZ R5, R6, R21, -0.16845393180847167969 ;  /* 0xbe2c7f3006057423 */ /* 0x000fe20000010015 */
[----:B------:R-:W-:Y:S01]  /*4200*/  STS [R11+0x300], R12 ;  /* 0x0003000c0b007388 */ /* 0x000fe20000000800 */
[----:B------:R-:W-:Y:S02]  /*4210*/  FFMA.FTZ R3, R2, R3, 0.1716887056827545166 ;  /* 0x3e2fcf2a02037423 */ /* 0x000fe40000010003 */
[----:B------:R-:W-:Y:S01]  /*4220*/  FFMA.FTZ R5, R6, R5, 0.1716887056827545166 ;  /* 0x3e2fcf2a06057423 */ /* 0x000fe20000010005 */
[----:B------:R-:W-:Y:S01]  /*4230*/  BAR.SYNC.DEFER_BLOCKING 0x0 ;  /* 0x0000000000007b1d */ /* 0x000fe20000010000 */
[----:B------:R-:W-:Y:S02]  /*4240*/  FFMA.FTZ R3, R2, R3, -0.17900948226451873779 ;  /* 0xbe374e4302037423 */ /* 0x000fe40000010003 */
[----:B------:R-:W-:-:S02]  /*4250*/  FFMA.FTZ R7, R6, R5, -0.17900948226451873779 ;  /* 0xbe374e4306077423 */ /* 0x000fc40000010005 */
[----:B------:R-:W-:Y:S02]  /*4260*/  FFMA.FTZ R5, R2, R3, 0.20512372255325317383 ;  /* 0x3e520bf402057423 */ /* 0x000fe40000010003 */
[----:B------:R-:W-:Y:S01]  /*4270*/  FFMA.FTZ R7, R6, R7, 0.20512372255325317383 ;  /* 0x3e520bf406077423 */ /* 0x000fe20000010007 */
[----:B------:R0:W1:Y:S01]  /*4280*/  I2F R3, R0 ;  /* 0x0000000000037306 */ /* 0x0000620000201400 */
[----:B------:R-:W-:Y:S02]  /*4290*/  FFMA.FTZ R5, R2, R5, -0.24046532809734344482 ;  /* 0xbe763c8b02057423 */ /* 0x000fe40000010005 */
[----:B------:R-:W-:Y:S02]  /*42a0*/  FFMA.FTZ R7, R6, R7, -0.24046532809734344482 ;  /* 0xbe763c8b06077423 */ /* 0x000fe40000010007 */
[----:B------:R-:W-:Y:S02]  /*42b0*/  FFMA.FTZ R5, R2, R5, 0.28857114911079406738 ;  /* 0x3e93bf9902057423 */ /* 0x000fe40000010005 */
[----:B------:R-:W-:-:S02]  /*42c0*/  FFMA.FTZ R9, R6, R7, 0.28857114911079406738 ;  /* 0x3e93bf9906097423 */ /* 0x000fc40000010007 */
[----:B------:R-:W-:Y:S01]  /*42d0*/  FFMA.FTZ R5, R2, R5, -0.36067417263984680176 ;  /* 0xbeb8aa4902057423 */ /* 0x000fe20000010005 */
[----:B------:R2:W3:Y:S01]  /*42e0*/  I2F R7, R4 ;  /* 0x0000000400077306 */ /* 0x0004e20000201400 */
[----:B------:R-:W-:Y:S01]  /*42f0*/  FFMA.FTZ R9, R6, R9, -0.36067417263984680176 ;  /* 0xbeb8aa4906097423 */ /* 0x000fe20000010009 */
[----:B0-----:R-:W-:Y:S01]  /*4300*/  FSEL R0, RZ, -23, P4 ;  /* 0xc1b80000ff007808 */ /* 0x001fe20002000000 */
[----:B------:R-:W-:Y:S02]  /*4310*/  FFMA.FTZ R5, R2, R5, 0.48089820146560668945 ;  /* 0x3ef6384a02057423 */ /* 0x000fe40000010005 */
[----:B------:R-:W-:Y:S01]  /*4320*/  FFMA.FTZ R9, R6, R9, 0.48089820146560668945 ;  /* 0x3ef6384a06097423 */ /* 0x000fe20000010009 */
[----:B------:R-:W0:Y:S01]  /*4330*/  LDS R17, [R17] ;  /* 0x0000000011117984 */ /* 0x000e220000000800 */
[----:B------:R-:W-:Y:S02]  /*4340*/  FFMA.FTZ R5, R2, R5, -0.72134751081466674805 ;  /* 0xbf38aa3b02057423 */ /* 0x000fe40000010005 */
[----:B------:R-:W-:Y:S01]  /*4350*/  FFMA.FTZ R9, R6, R9, -0.72134751081466674805 ;  /* 0xbf38aa3b06097423 */ /* 0x000fe20000010009 */
[----:B------:R4:W5:Y:S01]  /*4360*/  LDS R15, [R10] ;  /* 0x000000000a0f7984 */ /* 0x0009620000000800 */
[----:B------:R-:W-:Y:S01]  /*4370*/  FMUL R5, R2, R5 ;  /* 0x0000000502057220 */ /* 0x000fe20000400000 */
[----:B--2---:R-:W-:Y:S01]  /*4380*/  FSEL R4, RZ, -23, P1 ;  /* 0xc1b80000ff047808 */ /* 0x004fe20000800000 */
[----:B------:R-:W-:Y:S01]  /*4390*/  FMUL R9, R6, R9 ;  /* 0x0000000906097220 */ /* 0x000fe20000400000 */
[----:B------:R-:W-:Y:S01]  /*43a0*/  FSETP.NEU.AND P1, PT, R25, RZ, PT ;  /* 0x000000ff1900720b */ /* 0x000fe20003f2d000 */
[----:B------:R-:W-:-:S02]  /*43b0*/  FMUL R5, R2, R5 ;  /* 0x0000000502057220 */ /* 0x000fc40000400000 */
[----:B------:R-:W-:Y:S02]  /*43c0*/  FMUL R9, R6, R9 ;  /* 0x0000000906097220 */ /* 0x000fe40000400000 */
[----:B-1----:R-:W-:Y:S02]  /*43d0*/  FFMA.FTZ R0, R3, 1.1920928955078125e-07, R0 ;  /* 0x3400000003007823 */ /* 0x002fe40000010000 */
[----:B------:R-:W-:Y:S02]  /*43e0*/  FFMA.FTZ R5, R2, 1.4426950216293334961, R5 ;  /* 0x3fb8aa3b02057823 */ /* 0x000fe40000010005 */
[----:B------:R-:W-:Y:S02]  /*43f0*/  FFMA.FTZ R9, R6, 1.4426950216293334961, R9 ;  /* 0x3fb8aa3b06097823 */ /* 0x000fe40000010009 */
[----:B---3--:R-:W-:Y:S02]  /*4400*/  FFMA.FTZ R4, R7, 1.1920928955078125e-07, R4 ;  /* 0x3400000007047823 */ /* 0x008fe40000010004 */
[----:B------:R-:W-:-:S02]  /*4410*/  IMAD R112, R112, c[0x0][0x1c8], RZ ;  /* 0x0000720070707a24 */ /* 0x000fc400078e02ff */
[----:B------:R-:W-:Y:S02]  /*4420*/  IMAD.MOV.U32 R6, RZ, RZ, c[0x0][0x1c8] ;  /* 0x00007200ff067624 */ /* 0x000fe400078e00ff */
[----:B------:R-:W-:Y:S02]  /*4430*/  FADD R0, R0, R5 ;  /* 0x0000000500007221 */ /* 0x000fe40000000000 */
[----:B----4-:R-:W-:Y:S02]  /*4440*/  FADD R10, R4, R9 ;  /* 0x00000009040a7221 */ /* 0x010fe40000000000 */
[----:B------:R-:W-:Y:S02]  /*4450*/  IMAD R5, R6, 0x4, R112 ;  /* 0x0000000406057824 */ /* 0x000fe400078e0270 */
[----:B------:R-:W-:Y:S02]  /*4460*/  @P2 IMAD.MOV.U32 R2, RZ, RZ, 0x7f800000 ;  /* 0x7f800000ff022424 */ /* 0x000fe400078e00ff */
[----:B------:R-:W-:-:S02]  /*4470*/  @P3 IMAD.MOV.U32 R4, RZ, RZ, 0x7f800000 ;  /* 0x7f800000ff043424 */ /* 0x000fc400078e00ff */
[----:B------:R-:W-:Y:S02]  /*4480*/  IMAD R7, R6, 0x4, R5 ;  /* 0x0000000406077824 */ /* 0x000fe400078e0205 */
[----:B------:R-:W-:Y:S01]  /*4490*/  @P2 FFMA.FTZ R0, R25, R2, +INF ;  /* 0x7f80000019002423 */ /* 0x000fe20000010002 */
[C---:B------:R-:W-:Y:S01]  /*44a0*/  FSETP.NEU.AND P2, PT, R27.reuse, RZ, PT ;  /* 0x000000ff1b00720b */ /* 0x040fe20003f4d000 */
[----:B------:R-:W-:Y:S01]  /*44b0*/  @P3 FFMA.FTZ R10, R27, R4, +INF ;  /* 0x7f8000001b0a3423 */ /* 0x000fe20000010004 */
[-C--:B------:R-:W-:Y:S01]  /*44c0*/  LEA R2, P3, R112, R22.reuse, 0x1 ;  /* 0x0000001670027211 */ /* 0x080fe200078608ff */
[----:B------:R-:W-:Y:S01]  /*44d0*/  IMAD R9, R6, 0x4, R7 ;  /* 0x0000000406097824 */ /* 0x000fe200078e0207 */
[----:B------:R-:W-:Y:S01]  /*44e0*/  LEA R4, P4, R5, R22, 0x1 ;  /* 0x0000001605047211 */ /* 0x000fe200078808ff */
[----:B------:R-:W-:Y:S01]  /*44f0*/  IMAD.IADD R19, R16, 0x1, R19 ;  /* 0x0000000110137824 */ /* 0x000fe200078e0213 */
[----:B------:R-:W-:Y:S02]  /*4500*/  LEA.HI.X.SX32 R3, R112, R24, 0x1, P3 ;  /* 0x0000001870037211 */ /* 0x000fe400018f0eff */
[----:B------:R-:W-:-:S02]  /*4510*/  LEA R6, P5, R7, R22, 0x1 ;  /* 0x0000001607067211 */ /* 0x000fc400078a08ff */
[----:B------:R-:W-:Y:S01]  /*4520*/  LEA R8, P3, R9, R22, 0x1 ;  /* 0x0000001609087211 */ /* 0x000fe200078608ff */
[----:B0-----:R0:W-:Y:S01]  /*4530*/  STG.E.U16 [R2.64], R17 ;  /* 0x0000001102007986 */ /* 0x0011e2000c101506 */
[-C--:B------:R-:W-:Y:S02]  /*4540*/  LEA.HI.X.SX32 R5, R5, R24.reuse, 0x1, P4 ;  /* 0x0000001805057211 */ /* 0x080fe400020f0eff */
[-C--:B------:R-:W-:Y:S02]  /*4550*/  LEA.HI.X.SX32 R7, R7, R24.reuse, 0x1, P5 ;  /* 0x0000001807077211 */ /* 0x080fe400028f0eff */
[----:B------:R-:W-:Y:S01]  /*4560*/  FSEL R11, R0, -INF , P1 ;  /* 0xff800000000b7808 */ /* 0x000fe20000800000 */
[----:B-----5:R1:W-:Y:S01]  /*4570*/  STG.E.U16 [R4.64], R15 ;  /* 0x0000000f04007986 */ /* 0x0203e2000c101506 */
[----:B------:R-:W-:Y:S02]  /*4580*/  LEA.HI.X.SX32 R9, R9, R24, 0x1, P3 ;  /* 0x0000001809097211 */ /* 0x000fe400018f0eff */
[----:B------:R-:W-:Y:S01]  /*4590*/  PRMT R0, R15, 0x7632, R0 ;  /* 0x000076320f007816 */ /* 0x000fe20000000000 */
[----:B------:R-:W-:Y:S01]  /*45a0*/  FFMA R12, R11, 0.69314718246459960938, R32 ;  /* 0x3f3172180b0c7823 */ /* 0x000fe20000000020 */
[----:B------:R-:W-:-:S02]  /*45b0*/  FSEL R13, R10, -INF , P2 ;  /* 0xff8000000a0d7808 */ /* 0x000fc40001000000 */
[----:B0-----:R-:W-:-:S03]  /*45c0*/  PRMT R3, R17, 0x7632, R3 ;  /* 0x0000763211037816 */ /* 0x001fc60000000003 */
[----:B------:R-:W-:Y:S02]  /*45d0*/  FFMA R13, R13, 0.69314718246459960938, R40 ;  /* 0x3f3172180d0d7823 */ /* 0x000fe40000000028 */
[----:B------:R1:W-:Y:S04]  /*45e0*/  STG.E.U16 [R6.64], R3 ;  /* 0x0000000306007986 */ /* 0x0003e8000c101506 */
[----:B------:R1:W-:Y:S04]  /*45f0*/  STG.E.U16 [R8.64], R0 ;  /* 0x0000000008007986 */ /* 0x0003e8000c101506 */
[----:B------:R-:W-:Y:S06]  /*4600*/  BAR.SYNC.DEFER_BLOCKING 0x0 ;  /* 0x0000000000007b1d */ /* 0x000fec0000010000 */
[----:B------:R1:W-:Y:S04]  /*4610*/  STS.64 [R114], R12 ;  /* 0x0000000c72007388 */ /* 0x0003e80000000a00 */
[----:B------:R-:W-:Y:S06]  /*4620*/  BAR.SYNC.DEFER_BLOCKING 0x0 ;  /* 0x0000000000007b1d */ /* 0x000fec0000010000 */
[----:B------:R-:W-:Y:S05]  /*4630*/  @P0 EXIT ;  /* 0x000000000000094d */ /* 0x000fea0003800000 */
[----:B-1----:R-:W0:Y:S01]  /*4640*/  LDS R19, [R19] ;  /* 0x0000000013137984 */ /* 0x002e220000000800 */
[----:B------:R-:W-:-:S02]  /*4650*/  IMAD R110, R110, c[0x0][0x1cc], RZ ;  /* 0x000073006e6e7a24 */ /* 0x000fc400078e02ff */
[C---:B------:R-:W-:Y:S02]  /*4660*/  IMAD.SHL.U32 R3, R111.reuse, 0x4, RZ ;  /* 0x000000046f037824 */ /* 0x040fe400078e00ff */
[----:B------:R-:W-:Y:S02]  /*4670*/  IMAD.SHL.U32 R2, R110, 0x4, RZ ;  /* 0x000000046e027824 */ /* 0x000fe400078e00ff */
[----:B------:R-:W-:-:S03]  /*4680*/  IMAD.HI R111, R111, 0x4, RZ ;  /* 0x000000046f6f7827 */ /* 0x000fc600078e02ff */
[----:B------:R-:W-:Y:S01]  /*4690*/  IADD3 R2, P0, P1, R3, c[0x0][0x180], R2 ;  /* 0x0000600003027a10 */ /* 0x000fe2000791e002 */
[----:B------:R-:W-:-:S05]  /*46a0*/  IMAD.HI R110, R110, 0x4, RZ ;  /* 0x000000046e6e7827 */ /* 0x000fca00078e02ff */
[----:B------:R-:W-:-:S05]  /*46b0*/  IADD3.X R3, R111, c[0x0][0x184], R110, P0, P1 ;  /* 0x000061006f037a10 */ /* 0x000fca00007e246e */
[----:B0-----:R-:W-:Y:S01]  /*46c0*/  STG.E [R2.64], R19 ;  /* 0x0000001302007986 */ /* 0x001fe2000c101906 */
[----:B------:R-:W-:Y:S05]  /*46d0*/  EXIT ;  /* 0x000000000000794d */ /* 0x000fea0003800000 */
.L_x_2:
[----:B------:R-:W-:-:S00]  /*46e0*/  BRA `(.L_x_2) ;  /* 0xfffffff000007947 */ /* 0x000fc0000383ffff */
[----:B------:R-:W-:-:S00]  /*46f0*/  NOP ;  /* 0x0000000000007918 */ /* 0x000fc00000000000 */
        /* <DEDUP_REMOVED lines=8> */
.L_x_3:


//--------------------- .nv.global.init           --------------------------
	.section	.nv.global.init,"aw",@progbits
.nv.global.init:
	.type		_$_str,@object
	.size		_$_str,(.L_0 - _$_str)
_$_str:
        /*0000*/ 	.byte	0x5f, 0x5f, 0x43, 0x55, 0x44, 0x41, 0x5f, 0x46, 0x54, 0x5a, 0x00
.L_0:


//--------------------- .nv.shared.attn_fwd       --------------------------
	.section	.nv.shared.attn_fwd,"aw",@nobits
	.sectionflags	@""
	.align	16
